//
// Generated by NVIDIA NVVM Compiler
//
// Compiler Build ID: CL-36424714
// Cuda compilation tools, release 13.0, V13.0.88
// Based on NVVM 20.0.0
//

.version 9.0
.target sm_100
.address_size 64

	// .globl	_Z20multi_head_attentionPfS_S_S_S_S_
// _ZZ19flash_attn_kernel_2PfS_S_S_S_S_E8k_shared has been demoted
// _ZZ19flash_attn_kernel_2PfS_S_S_S_S_E8v_shared has been demoted
// _ZZ19flash_attn_kernel_2PfS_S_S_S_S_E8q_shared has been demoted
// _ZZ19flash_attn_kernel_2PfS_S_S_S_S_E8o_shared has been demoted
// _ZZ19flash_attn_kernel_2PfS_S_S_S_S_E8l_shared has been demoted
// _ZZ19flash_attn_kernel_2PfS_S_S_S_S_E8m_shared has been demoted
// _ZZ19flash_attn_kernel_2PfS_S_S_S_S_E8s_shared has been demoted

.visible .entry _Z20multi_head_attentionPfS_S_S_S_S_(
	.param .u64 .ptr .align 1 _Z20multi_head_attentionPfS_S_S_S_S__param_0,
	.param .u64 .ptr .align 1 _Z20multi_head_attentionPfS_S_S_S_S__param_1,
	.param .u64 .ptr .align 1 _Z20multi_head_attentionPfS_S_S_S_S__param_2,
	.param .u64 .ptr .align 1 _Z20multi_head_attentionPfS_S_S_S_S__param_3,
	.param .u64 .ptr .align 1 _Z20multi_head_attentionPfS_S_S_S_S__param_4,
	.param .u64 .ptr .align 1 _Z20multi_head_attentionPfS_S_S_S_S__param_5
)
{
	.reg .pred 	%p<7>;
	.reg .b32 	%r<75>;
	.reg .b32 	%f<247>;
	.reg .b64 	%rd<54>;

	ld.param.u64 	%rd18, [_Z20multi_head_attentionPfS_S_S_S_S__param_0];
	ld.param.u64 	%rd19, [_Z20multi_head_attentionPfS_S_S_S_S__param_1];
	ld.param.u64 	%rd16, [_Z20multi_head_attentionPfS_S_S_S_S__param_2];
	ld.param.u64 	%rd20, [_Z20multi_head_attentionPfS_S_S_S_S__param_3];
	ld.param.u64 	%rd21, [_Z20multi_head_attentionPfS_S_S_S_S__param_4];
	ld.param.u64 	%rd17, [_Z20multi_head_attentionPfS_S_S_S_S__param_5];
	cvta.to.global.u64 	%rd1, %rd19;
	cvta.to.global.u64 	%rd2, %rd18;
	cvta.to.global.u64 	%rd22, %rd20;
	cvta.to.global.u64 	%rd3, %rd21;
	mov.u32 	%r19, %ctaid.y;
	shl.b32 	%r20, %r19, 19;
	mov.u32 	%r21, %ctaid.x;
	shl.b32 	%r22, %r21, 16;
	add.s32 	%r23, %r20, %r22;
	shl.b32 	%r24, %r19, 23;
	shl.b32 	%r25, %r21, 20;
	add.s32 	%r1, %r24, %r25;
	cvt.s64.s32 	%rd4, %r23;
	cvt.s64.s32 	%rd5, %r1;
	mul.wide.s32 	%rd23, %r1, 4;
	add.s64 	%rd6, %rd22, %rd23;
	mov.u32 	%r2, %tid.x;
	shl.b32 	%r3, %r2, 6;
	shl.b32 	%r4, %r2, 10;
	mov.b32 	%r69, 0;
$L__BB0_1:
	shl.b32 	%r6, %r69, 6;
	mov.f32 	%f244, 0f00000000;
	mov.b32 	%r70, 0;
$L__BB0_2:
	add.s32 	%r27, %r3, %r70;
	cvt.u64.u32 	%rd24, %r27;
	add.s64 	%rd25, %rd24, %rd4;
	shl.b64 	%rd26, %rd25, 2;
	add.s64 	%rd27, %rd2, %rd26;
	ld.global.f32 	%f8, [%rd27];
	add.s32 	%r28, %r6, %r70;
	cvt.u64.u32 	%rd28, %r28;
	add.s64 	%rd29, %rd28, %rd4;
	shl.b64 	%rd30, %rd29, 2;
	add.s64 	%rd31, %rd1, %rd30;
	ld.global.f32 	%f9, [%rd31];
	fma.rn.f32 	%f10, %f8, %f9, %f244;
	ld.global.f32 	%f11, [%rd27+4];
	ld.global.f32 	%f12, [%rd31+4];
	fma.rn.f32 	%f13, %f11, %f12, %f10;
	ld.global.f32 	%f14, [%rd27+8];
	ld.global.f32 	%f15, [%rd31+8];
	fma.rn.f32 	%f16, %f14, %f15, %f13;
	ld.global.f32 	%f17, [%rd27+12];
	ld.global.f32 	%f18, [%rd31+12];
	fma.rn.f32 	%f19, %f17, %f18, %f16;
	ld.global.f32 	%f20, [%rd27+16];
	ld.global.f32 	%f21, [%rd31+16];
	fma.rn.f32 	%f22, %f20, %f21, %f19;
	ld.global.f32 	%f23, [%rd27+20];
	ld.global.f32 	%f24, [%rd31+20];
	fma.rn.f32 	%f25, %f23, %f24, %f22;
	ld.global.f32 	%f26, [%rd27+24];
	ld.global.f32 	%f27, [%rd31+24];
	fma.rn.f32 	%f28, %f26, %f27, %f25;
	ld.global.f32 	%f29, [%rd27+28];
	ld.global.f32 	%f30, [%rd31+28];
	fma.rn.f32 	%f244, %f29, %f30, %f28;
	add.s32 	%r70, %r70, 8;
	setp.ne.s32 	%p1, %r70, 64;
	@%p1 bra 	$L__BB0_2;
	mul.f32 	%f31, %f244, 0f3E000000;
	add.s32 	%r29, %r4, %r69;
	mul.wide.u32 	%rd32, %r29, 4;
	add.s64 	%rd33, %rd6, %rd32;
	st.global.f32 	[%rd33], %f31;
	add.s32 	%r69, %r69, 1;
	setp.ne.s32 	%p2, %r69, 1024;
	@%p2 bra 	$L__BB0_1;
	bar.sync 	0;
	mov.b32 	%r71, 0;
	mov.f32 	%f245, 0f00000000;
$L__BB0_5:
	add.s32 	%r31, %r4, %r71;
	mul.wide.u32 	%rd34, %r31, 4;
	add.s64 	%rd35, %rd6, %rd34;
	ld.global.f32 	%f33, [%rd35];
	fma.rn.f32 	%f34, %f33, 0f3BBB989D, 0f3F000000;
	cvt.sat.f32.f32 	%f35, %f34;
	mov.f32 	%f36, 0f4B400001;
	mov.f32 	%f37, 0f437C0000;
	fma.rm.f32 	%f38, %f35, %f37, %f36;
	add.f32 	%f39, %f38, 0fCB40007F;
	neg.f32 	%f40, %f39;
	fma.rn.f32 	%f41, %f33, 0f3FB8AA3B, %f40;
	fma.rn.f32 	%f42, %f33, 0f32A57060, %f41;
	mov.b32 	%r32, %f38;
	shl.b32 	%r33, %r32, 23;
	mov.b32 	%f43, %r33;
	ex2.approx.ftz.f32 	%f44, %f42;
	fma.rn.f32 	%f45, %f44, %f43, %f245;
	ld.global.f32 	%f46, [%rd35+4];
	fma.rn.f32 	%f47, %f46, 0f3BBB989D, 0f3F000000;
	cvt.sat.f32.f32 	%f48, %f47;
	fma.rm.f32 	%f49, %f48, %f37, %f36;
	add.f32 	%f50, %f49, 0fCB40007F;
	neg.f32 	%f51, %f50;
	fma.rn.f32 	%f52, %f46, 0f3FB8AA3B, %f51;
	fma.rn.f32 	%f53, %f46, 0f32A57060, %f52;
	mov.b32 	%r34, %f49;
	shl.b32 	%r35, %r34, 23;
	mov.b32 	%f54, %r35;
	ex2.approx.ftz.f32 	%f55, %f53;
	fma.rn.f32 	%f56, %f55, %f54, %f45;
	ld.global.f32 	%f57, [%rd35+8];
	fma.rn.f32 	%f58, %f57, 0f3BBB989D, 0f3F000000;
	cvt.sat.f32.f32 	%f59, %f58;
	fma.rm.f32 	%f60, %f59, %f37, %f36;
	add.f32 	%f61, %f60, 0fCB40007F;
	neg.f32 	%f62, %f61;
	fma.rn.f32 	%f63, %f57, 0f3FB8AA3B, %f62;
	fma.rn.f32 	%f64, %f57, 0f32A57060, %f63;
	mov.b32 	%r36, %f60;
	shl.b32 	%r37, %r36, 23;
	mov.b32 	%f65, %r37;
	ex2.approx.ftz.f32 	%f66, %f64;
	fma.rn.f32 	%f67, %f66, %f65, %f56;
	ld.global.f32 	%f68, [%rd35+12];
	fma.rn.f32 	%f69, %f68, 0f3BBB989D, 0f3F000000;
	cvt.sat.f32.f32 	%f70, %f69;
	fma.rm.f32 	%f71, %f70, %f37, %f36;
	add.f32 	%f72, %f71, 0fCB40007F;
	neg.f32 	%f73, %f72;
	fma.rn.f32 	%f74, %f68, 0f3FB8AA3B, %f73;
	fma.rn.f32 	%f75, %f68, 0f32A57060, %f74;
	mov.b32 	%r38, %f71;
	shl.b32 	%r39, %r38, 23;
	mov.b32 	%f76, %r39;
	ex2.approx.ftz.f32 	%f77, %f75;
	fma.rn.f32 	%f78, %f77, %f76, %f67;
	ld.global.f32 	%f79, [%rd35+16];
	fma.rn.f32 	%f80, %f79, 0f3BBB989D, 0f3F000000;
	cvt.sat.f32.f32 	%f81, %f80;
	fma.rm.f32 	%f82, %f81, %f37, %f36;
	add.f32 	%f83, %f82, 0fCB40007F;
	neg.f32 	%f84, %f83;
	fma.rn.f32 	%f85, %f79, 0f3FB8AA3B, %f84;
	fma.rn.f32 	%f86, %f79, 0f32A57060, %f85;
	mov.b32 	%r40, %f82;
	shl.b32 	%r41, %r40, 23;
	mov.b32 	%f87, %r41;
	ex2.approx.ftz.f32 	%f88, %f86;
	fma.rn.f32 	%f89, %f88, %f87, %f78;
	ld.global.f32 	%f90, [%rd35+20];
	fma.rn.f32 	%f91, %f90, 0f3BBB989D, 0f3F000000;
	cvt.sat.f32.f32 	%f92, %f91;
	fma.rm.f32 	%f93, %f92, %f37, %f36;
	add.f32 	%f94, %f93, 0fCB40007F;
	neg.f32 	%f95, %f94;
	fma.rn.f32 	%f96, %f90, 0f3FB8AA3B, %f95;
	fma.rn.f32 	%f97, %f90, 0f32A57060, %f96;
	mov.b32 	%r42, %f93;
	shl.b32 	%r43, %r42, 23;
	mov.b32 	%f98, %r43;
	ex2.approx.ftz.f32 	%f99, %f97;
	fma.rn.f32 	%f100, %f99, %f98, %f89;
	ld.global.f32 	%f101, [%rd35+24];
	fma.rn.f32 	%f102, %f101, 0f3BBB989D, 0f3F000000;
	cvt.sat.f32.f32 	%f103, %f102;
	fma.rm.f32 	%f104, %f103, %f37, %f36;
	add.f32 	%f105, %f104, 0fCB40007F;
	neg.f32 	%f106, %f105;
	fma.rn.f32 	%f107, %f101, 0f3FB8AA3B, %f106;
	fma.rn.f32 	%f108, %f101, 0f32A57060, %f107;
	mov.b32 	%r44, %f104;
	shl.b32 	%r45, %r44, 23;
	mov.b32 	%f109, %r45;
	ex2.approx.ftz.f32 	%f110, %f108;
	fma.rn.f32 	%f111, %f110, %f109, %f100;
	ld.global.f32 	%f112, [%rd35+28];
	fma.rn.f32 	%f113, %f112, 0f3BBB989D, 0f3F000000;
	cvt.sat.f32.f32 	%f114, %f113;
	fma.rm.f32 	%f115, %f114, %f37, %f36;
	add.f32 	%f116, %f115, 0fCB40007F;
	neg.f32 	%f117, %f116;
	fma.rn.f32 	%f118, %f112, 0f3FB8AA3B, %f117;
	fma.rn.f32 	%f119, %f112, 0f32A57060, %f118;
	mov.b32 	%r46, %f115;
	shl.b32 	%r47, %r46, 23;
	mov.b32 	%f120, %r47;
	ex2.approx.ftz.f32 	%f121, %f119;
	fma.rn.f32 	%f245, %f121, %f120, %f111;
	add.s32 	%r71, %r71, 8;
	setp.ne.s32 	%p3, %r71, 1024;
	@%p3 bra 	$L__BB0_5;
	bar.sync 	0;
	shl.b64 	%rd36, %rd5, 2;
	add.s64 	%rd7, %rd3, %rd36;
	mov.b32 	%r72, 0;
$L__BB0_7:
	add.s32 	%r49, %r4, %r72;
	mul.wide.u32 	%rd37, %r49, 4;
	add.s64 	%rd38, %rd6, %rd37;
	ld.global.f32 	%f122, [%rd38];
	fma.rn.f32 	%f123, %f122, 0f3BBB989D, 0f3F000000;
	cvt.sat.f32.f32 	%f124, %f123;
	mov.f32 	%f125, 0f4B400001;
	mov.f32 	%f126, 0f437C0000;
	fma.rm.f32 	%f127, %f124, %f126, %f125;
	add.f32 	%f128, %f127, 0fCB40007F;
	neg.f32 	%f129, %f128;
	fma.rn.f32 	%f130, %f122, 0f3FB8AA3B, %f129;
	fma.rn.f32 	%f131, %f122, 0f32A57060, %f130;
	mov.b32 	%r50, %f127;
	shl.b32 	%r51, %r50, 23;
	mov.b32 	%f132, %r51;
	ex2.approx.ftz.f32 	%f133, %f131;
	mul.f32 	%f134, %f133, %f132;
	div.rn.f32 	%f135, %f134, %f245;
	add.s64 	%rd39, %rd7, %rd37;
	st.global.f32 	[%rd39], %f135;
	ld.global.f32 	%f136, [%rd38+4];
	fma.rn.f32 	%f137, %f136, 0f3BBB989D, 0f3F000000;
	cvt.sat.f32.f32 	%f138, %f137;
	fma.rm.f32 	%f139, %f138, %f126, %f125;
	add.f32 	%f140, %f139, 0fCB40007F;
	neg.f32 	%f141, %f140;
	fma.rn.f32 	%f142, %f136, 0f3FB8AA3B, %f141;
	fma.rn.f32 	%f143, %f136, 0f32A57060, %f142;
	mov.b32 	%r52, %f139;
	shl.b32 	%r53, %r52, 23;
	mov.b32 	%f144, %r53;
	ex2.approx.ftz.f32 	%f145, %f143;
	mul.f32 	%f146, %f145, %f144;
	div.rn.f32 	%f147, %f146, %f245;
	st.global.f32 	[%rd39+4], %f147;
	ld.global.f32 	%f148, [%rd38+8];
	fma.rn.f32 	%f149, %f148, 0f3BBB989D, 0f3F000000;
	cvt.sat.f32.f32 	%f150, %f149;
	fma.rm.f32 	%f151, %f150, %f126, %f125;
	add.f32 	%f152, %f151, 0fCB40007F;
	neg.f32 	%f153, %f152;
	fma.rn.f32 	%f154, %f148, 0f3FB8AA3B, %f153;
	fma.rn.f32 	%f155, %f148, 0f32A57060, %f154;
	mov.b32 	%r54, %f151;
	shl.b32 	%r55, %r54, 23;
	mov.b32 	%f156, %r55;
	ex2.approx.ftz.f32 	%f157, %f155;
	mul.f32 	%f158, %f157, %f156;
	div.rn.f32 	%f159, %f158, %f245;
	st.global.f32 	[%rd39+8], %f159;
	ld.global.f32 	%f160, [%rd38+12];
	fma.rn.f32 	%f161, %f160, 0f3BBB989D, 0f3F000000;
	cvt.sat.f32.f32 	%f162, %f161;
	fma.rm.f32 	%f163, %f162, %f126, %f125;
	add.f32 	%f164, %f163, 0fCB40007F;
	neg.f32 	%f165, %f164;
	fma.rn.f32 	%f166, %f160, 0f3FB8AA3B, %f165;
	fma.rn.f32 	%f167, %f160, 0f32A57060, %f166;
	mov.b32 	%r56, %f163;
	shl.b32 	%r57, %r56, 23;
	mov.b32 	%f168, %r57;
	ex2.approx.ftz.f32 	%f169, %f167;
	mul.f32 	%f170, %f169, %f168;
	div.rn.f32 	%f171, %f170, %f245;
	st.global.f32 	[%rd39+12], %f171;
	ld.global.f32 	%f172, [%rd38+16];
	fma.rn.f32 	%f173, %f172, 0f3BBB989D, 0f3F000000;
	cvt.sat.f32.f32 	%f174, %f173;
	fma.rm.f32 	%f175, %f174, %f126, %f125;
	add.f32 	%f176, %f175, 0fCB40007F;
	neg.f32 	%f177, %f176;
	fma.rn.f32 	%f178, %f172, 0f3FB8AA3B, %f177;
	fma.rn.f32 	%f179, %f172, 0f32A57060, %f178;
	mov.b32 	%r58, %f175;
	shl.b32 	%r59, %r58, 23;
	mov.b32 	%f180, %r59;
	ex2.approx.ftz.f32 	%f181, %f179;
	mul.f32 	%f182, %f181, %f180;
	div.rn.f32 	%f183, %f182, %f245;
	st.global.f32 	[%rd39+16], %f183;
	ld.global.f32 	%f184, [%rd38+20];
	fma.rn.f32 	%f185, %f184, 0f3BBB989D, 0f3F000000;
	cvt.sat.f32.f32 	%f186, %f185;
	fma.rm.f32 	%f187, %f186, %f126, %f125;
	add.f32 	%f188, %f187, 0fCB40007F;
	neg.f32 	%f189, %f188;
	fma.rn.f32 	%f190, %f184, 0f3FB8AA3B, %f189;
	fma.rn.f32 	%f191, %f184, 0f32A57060, %f190;
	mov.b32 	%r60, %f187;
	shl.b32 	%r61, %r60, 23;
	mov.b32 	%f192, %r61;
	ex2.approx.ftz.f32 	%f193, %f191;
	mul.f32 	%f194, %f193, %f192;
	div.rn.f32 	%f195, %f194, %f245;
	st.global.f32 	[%rd39+20], %f195;
	ld.global.f32 	%f196, [%rd38+24];
	fma.rn.f32 	%f197, %f196, 0f3BBB989D, 0f3F000000;
	cvt.sat.f32.f32 	%f198, %f197;
	fma.rm.f32 	%f199, %f198, %f126, %f125;
	add.f32 	%f200, %f199, 0fCB40007F;
	neg.f32 	%f201, %f200;
	fma.rn.f32 	%f202, %f196, 0f3FB8AA3B, %f201;
	fma.rn.f32 	%f203, %f196, 0f32A57060, %f202;
	mov.b32 	%r62, %f199;
	shl.b32 	%r63, %r62, 23;
	mov.b32 	%f204, %r63;
	ex2.approx.ftz.f32 	%f205, %f203;
	mul.f32 	%f206, %f205, %f204;
	div.rn.f32 	%f207, %f206, %f245;
	st.global.f32 	[%rd39+24], %f207;
	ld.global.f32 	%f208, [%rd38+28];
	fma.rn.f32 	%f209, %f208, 0f3BBB989D, 0f3F000000;
	cvt.sat.f32.f32 	%f210, %f209;
	fma.rm.f32 	%f211, %f210, %f126, %f125;
	add.f32 	%f212, %f211, 0fCB40007F;
	neg.f32 	%f213, %f212;
	fma.rn.f32 	%f214, %f208, 0f3FB8AA3B, %f213;
	fma.rn.f32 	%f215, %f208, 0f32A57060, %f214;
	mov.b32 	%r64, %f211;
	shl.b32 	%r65, %r64, 23;
	mov.b32 	%f216, %r65;
	ex2.approx.ftz.f32 	%f217, %f215;
	mul.f32 	%f218, %f217, %f216;
	div.rn.f32 	%f219, %f218, %f245;
	st.global.f32 	[%rd39+28], %f219;
	add.s32 	%r72, %r72, 8;
	setp.ne.s32 	%p4, %r72, 1024;
	@%p4 bra 	$L__BB0_7;
	bar.sync 	0;
	mul.wide.u32 	%rd40, %r2, 4096;
	mul.wide.s32 	%rd41, %r1, 4;
	add.s64 	%rd42, %rd40, %rd41;
	add.s64 	%rd43, %rd42, %rd3;
	add.s64 	%rd8, %rd43, 16;
	cvta.to.global.u64 	%rd44, %rd16;
	add.s64 	%rd9, %rd44, 1024;
	cvta.to.global.u64 	%rd10, %rd17;
	mov.b32 	%r73, 0;
$L__BB0_9:
	cvt.u64.u32 	%rd45, %r73;
	add.s64 	%rd46, %rd4, %rd45;
	shl.b64 	%rd47, %rd46, 2;
	add.s64 	%rd52, %rd9, %rd47;
	mov.f32 	%f246, 0f00000000;
	mov.b32 	%r74, 0;
	mov.u64 	%rd53, %rd8;
$L__BB0_10:
	ld.global.f32 	%f221, [%rd53+-16];
	ld.global.f32 	%f222, [%rd52+-1024];
	fma.rn.f32 	%f223, %f221, %f222, %f246;
	ld.global.f32 	%f224, [%rd53+-12];
	ld.global.f32 	%f225, [%rd52+-768];
	fma.rn.f32 	%f226, %f224, %f225, %f223;
	ld.global.f32 	%f227, [%rd53+-8];
	ld.global.f32 	%f228, [%rd52+-512];
	fma.rn.f32 	%f229, %f227, %f228, %f226;
	ld.global.f32 	%f230, [%rd53+-4];
	ld.global.f32 	%f231, [%rd52+-256];
	fma.rn.f32 	%f232, %f230, %f231, %f229;
	ld.global.f32 	%f233, [%rd53];
	ld.global.f32 	%f234, [%rd52];
	fma.rn.f32 	%f235, %f233, %f234, %f232;
	ld.global.f32 	%f236, [%rd53+4];
	ld.global.f32 	%f237, [%rd52+256];
	fma.rn.f32 	%f238, %f236, %f237, %f235;
	ld.global.f32 	%f239, [%rd53+8];
	ld.global.f32 	%f240, [%rd52+512];
	fma.rn.f32 	%f241, %f239, %f240, %f238;
	ld.global.f32 	%f242, [%rd53+12];
	ld.global.f32 	%f243, [%rd52+768];
	fma.rn.f32 	%f246, %f242, %f243, %f241;
	add.s32 	%r74, %r74, 8;
	add.s64 	%rd53, %rd53, 32;
	add.s64 	%rd52, %rd52, 2048;
	setp.ne.s32 	%p5, %r74, 1024;
	@%p5 bra 	$L__BB0_10;
	add.s32 	%r68, %r3, %r73;
	cvt.u64.u32 	%rd48, %r68;
	add.s64 	%rd49, %rd48, %rd4;
	shl.b64 	%rd50, %rd49, 2;
	add.s64 	%rd51, %rd10, %rd50;
	st.global.f32 	[%rd51], %f246;
	add.s32 	%r73, %r73, 1;
	setp.ne.s32 	%p6, %r73, 64;
	@%p6 bra 	$L__BB0_9;
	ret;

}
	// .globl	_Z19flash_attn_kernel_2PfS_S_S_S_S_
.visible .entry _Z19flash_attn_kernel_2PfS_S_S_S_S_(
	.param .u64 .ptr .align 1 _Z19flash_attn_kernel_2PfS_S_S_S_S__param_0,
	.param .u64 .ptr .align 1 _Z19flash_attn_kernel_2PfS_S_S_S_S__param_1,
	.param .u64 .ptr .align 1 _Z19flash_attn_kernel_2PfS_S_S_S_S__param_2,
	.param .u64 .ptr .align 1 _Z19flash_attn_kernel_2PfS_S_S_S_S__param_3,
	.param .u64 .ptr .align 1 _Z19flash_attn_kernel_2PfS_S_S_S_S__param_4,
	.param .u64 .ptr .align 1 _Z19flash_attn_kernel_2PfS_S_S_S_S__param_5
)
{
	.reg .pred 	%p<26>;
	.reg .b32 	%r<175>;
	.reg .b32 	%f<682>;
	.reg .b64 	%rd<54>;
	// demoted variable
	.shared .align 4 .b8 _ZZ19flash_attn_kernel_2PfS_S_S_S_S_E8k_shared[8192];
	// demoted variable
	.shared .align 4 .b8 _ZZ19flash_attn_kernel_2PfS_S_S_S_S_E8v_shared[8192];
	// demoted variable
	.shared .align 4 .b8 _ZZ19flash_attn_kernel_2PfS_S_S_S_S_E8q_shared[8192];
	// demoted variable
	.shared .align 4 .b8 _ZZ19flash_attn_kernel_2PfS_S_S_S_S_E8o_shared[8192];
	// demoted variable
	.shared .align 4 .b8 _ZZ19flash_attn_kernel_2PfS_S_S_S_S_E8l_shared[128];
	// demoted variable
	.shared .align 4 .b8 _ZZ19flash_attn_kernel_2PfS_S_S_S_S_E8m_shared[128];
	// demoted variable
	.shared .align 4 .b8 _ZZ19flash_attn_kernel_2PfS_S_S_S_S_E8s_shared[4096];
	ld.param.u64 	%rd22, [_Z19flash_attn_kernel_2PfS_S_S_S_S__param_0];
	ld.param.u64 	%rd23, [_Z19flash_attn_kernel_2PfS_S_S_S_S__param_1];
	ld.param.u64 	%rd24, [_Z19flash_attn_kernel_2PfS_S_S_S_S__param_2];
	ld.param.u64 	%rd25, [_Z19flash_attn_kernel_2PfS_S_S_S_S__param_3];
	ld.param.u64 	%rd26, [_Z19flash_attn_kernel_2PfS_S_S_S_S__param_4];
	ld.param.u64 	%rd27, [_Z19flash_attn_kernel_2PfS_S_S_S_S__param_5];
	cvta.to.global.u64 	%rd1, %rd22;
	cvta.to.global.u64 	%rd28, %rd23;
	cvta.to.global.u64 	%rd29, %rd24;
	cvta.to.global.u64 	%rd2, %rd25;
	cvta.to.global.u64 	%rd30, %rd27;
	cvta.to.global.u64 	%rd31, %rd26;
	mov.u32 	%r33, %ctaid.y;
	shl.b32 	%r34, %r33, 16;
	mov.u32 	%r35, %ctaid.x;
	shl.b32 	%r36, %r35, 11;
	add.s32 	%r37, %r34, %r36;
	shl.b32 	%r38, %r33, 10;
	shl.b32 	%r39, %r35, 5;
	add.s32 	%r40, %r38, %r39;
	cvt.s64.s32 	%rd3, %r37;
	mul.wide.s32 	%rd32, %r34, 4;
	add.s64 	%rd49, %rd28, %rd32;
	add.s64 	%rd50, %rd29, %rd32;
	mul.wide.s32 	%rd33, %r40, 4;
	add.s64 	%rd6, %rd31, %rd33;
	add.s64 	%rd7, %rd30, %rd33;
	mov.u32 	%r1, %tid.x;
	setp.lt.u32 	%p3, %r1, 32;
	add.s32 	%r41, %r39, %r1;
	setp.lt.u32 	%p4, %r41, 1024;
	and.pred  	%p1, %p3, %p4;
	shl.b32 	%r2, %r1, 6;
	mov.b32 	%r165, 0;
	not.pred 	%p5, %p1;
$L__BB1_1:
	@%p5 bra 	$L__BB1_3;
	add.s32 	%r42, %r165, %r2;
	cvt.u64.u32 	%rd34, %r42;
	add.s64 	%rd35, %rd34, %rd3;
	shl.b64 	%rd36, %rd35, 2;
	add.s64 	%rd37, %rd1, %rd36;
	ld.global.f32 	%f42, [%rd37];
	shl.b32 	%r43, %r42, 2;
	mov.u32 	%r44, _ZZ19flash_attn_kernel_2PfS_S_S_S_S_E8q_shared;
	add.s32 	%r45, %r44, %r43;
	st.shared.f32 	[%r45], %f42;
	mov.u32 	%r46, _ZZ19flash_attn_kernel_2PfS_S_S_S_S_E8o_shared;
	add.s32 	%r47, %r46, %r43;
	mov.b32 	%r48, 0;
	st.shared.u32 	[%r47], %r48;
	ld.global.f32 	%f43, [%rd37+4];
	st.shared.f32 	[%r45+4], %f43;
	st.shared.u32 	[%r47+4], %r48;
	ld.global.f32 	%f44, [%rd37+8];
	st.shared.f32 	[%r45+8], %f44;
	st.shared.u32 	[%r47+8], %r48;
	ld.global.f32 	%f45, [%rd37+12];
	st.shared.f32 	[%r45+12], %f45;
	st.shared.u32 	[%r47+12], %r48;
	ld.global.f32 	%f46, [%rd37+16];
	st.shared.f32 	[%r45+16], %f46;
	st.shared.u32 	[%r47+16], %r48;
	ld.global.f32 	%f47, [%rd37+20];
	st.shared.f32 	[%r45+20], %f47;
	st.shared.u32 	[%r47+20], %r48;
	ld.global.f32 	%f48, [%rd37+24];
	st.shared.f32 	[%r45+24], %f48;
	st.shared.u32 	[%r47+24], %r48;
	ld.global.f32 	%f49, [%rd37+28];
	st.shared.f32 	[%r45+28], %f49;
	st.shared.u32 	[%r47+28], %r48;
$L__BB1_3:
	add.s32 	%r165, %r165, 8;
	setp.ne.s32 	%p6, %r165, 64;
	@%p6 bra 	$L__BB1_1;
	setp.gt.u32 	%p7, %r1, 31;
	shl.b32 	%r49, %r1, 2;
	mov.u32 	%r50, _ZZ19flash_attn_kernel_2PfS_S_S_S_S_E8l_shared;
	add.s32 	%r5, %r50, %r49;
	mov.u32 	%r51, _ZZ19flash_attn_kernel_2PfS_S_S_S_S_E8m_shared;
	add.s32 	%r6, %r51, %r49;
	@%p7 bra 	$L__BB1_6;
	mov.b32 	%r52, 0;
	st.shared.u32 	[%r5], %r52;
	mov.b32 	%r53, -8388608;
	st.shared.u32 	[%r6], %r53;
$L__BB1_6:
	bar.sync 	0;
	sub.s32 	%r7, 1024, %r1;
	shl.b32 	%r55, %r1, 7;
	mov.u32 	%r56, _ZZ19flash_attn_kernel_2PfS_S_S_S_S_E8s_shared;
	add.s32 	%r8, %r56, %r55;
	mul.wide.u32 	%rd8, %r1, 256;
	shl.b32 	%r57, %r1, 8;
	mov.u32 	%r58, _ZZ19flash_attn_kernel_2PfS_S_S_S_S_E8v_shared;
	add.s32 	%r9, %r58, %r57;
	or.b32  	%r10, %r57, 16;
	mov.u32 	%r59, _ZZ19flash_attn_kernel_2PfS_S_S_S_S_E8k_shared;
	add.s32 	%r11, %r59, %r10;
	mov.b32 	%r166, 0;
	add.s64 	%rd38, %rd8, 16;
$L__BB1_7:
	setp.lt.u32 	%p8, %r1, 32;
	shl.b32 	%r61, %r166, 5;
	setp.lt.u32 	%p9, %r61, %r7;
	and.pred  	%p2, %p8, %p9;
	add.s64 	%rd52, %rd50, %rd38;
	add.s64 	%rd51, %rd49, %rd38;
	mov.b32 	%r168, 16;
	not.pred 	%p10, %p2;
	mov.u32 	%r167, %r11;
$L__BB1_8:
	@%p10 bra 	$L__BB1_10;
	ld.global.f32 	%f50, [%rd52+-16];
	add.s32 	%r63, %r9, %r168;
	st.shared.f32 	[%r63+-16], %f50;
	ld.global.f32 	%f51, [%rd51+-16];
	st.shared.f32 	[%r167+-16], %f51;
	ld.global.f32 	%f52, [%rd52+-12];
	st.shared.f32 	[%r63+-12], %f52;
	ld.global.f32 	%f53, [%rd51+-12];
	st.shared.f32 	[%r167+-12], %f53;
	ld.global.f32 	%f54, [%rd52+-8];
	st.shared.f32 	[%r63+-8], %f54;
	ld.global.f32 	%f55, [%rd51+-8];
	st.shared.f32 	[%r167+-8], %f55;
	ld.global.f32 	%f56, [%rd52+-4];
	st.shared.f32 	[%r63+-4], %f56;
	ld.global.f32 	%f57, [%rd51+-4];
	st.shared.f32 	[%r167+-4], %f57;
	ld.global.f32 	%f58, [%rd52];
	st.shared.f32 	[%r63], %f58;
	ld.global.f32 	%f59, [%rd51];
	st.shared.f32 	[%r167], %f59;
	ld.global.f32 	%f60, [%rd52+4];
	st.shared.f32 	[%r63+4], %f60;
	ld.global.f32 	%f61, [%rd51+4];
	st.shared.f32 	[%r167+4], %f61;
	ld.global.f32 	%f62, [%rd52+8];
	st.shared.f32 	[%r63+8], %f62;
	ld.global.f32 	%f63, [%rd51+8];
	st.shared.f32 	[%r167+8], %f63;
	ld.global.f32 	%f64, [%rd52+12];
	st.shared.f32 	[%r63+12], %f64;
	ld.global.f32 	%f65, [%rd51+12];
	st.shared.f32 	[%r167+12], %f65;
$L__BB1_10:
	add.s32 	%r168, %r168, 32;
	add.s64 	%rd52, %rd52, 32;
	add.s64 	%rd51, %rd51, 32;
	add.s32 	%r167, %r167, 32;
	setp.ne.s32 	%p11, %r168, 272;
	@%p11 bra 	$L__BB1_8;
	bar.sync 	0;
	@%p5 bra 	$L__BB1_21;
	ld.shared.f32 	%f1, [%r6];
	mov.b32 	%r169, 0;
	mov.f32 	%f680, %f1;
$L__BB1_13:
	shl.b32 	%r18, %r169, 6;
	mov.f32 	%f681, 0f00000000;
	mov.b32 	%r170, 0;
$L__BB1_14:
	add.s32 	%r66, %r2, %r170;
	shl.b32 	%r67, %r66, 2;
	mov.u32 	%r68, _ZZ19flash_attn_kernel_2PfS_S_S_S_S_E8q_shared;
	add.s32 	%r69, %r68, %r67;
	ld.shared.f32 	%f67, [%r69];
	add.s32 	%r70, %r18, %r170;
	shl.b32 	%r71, %r70, 2;
	mov.u32 	%r72, _ZZ19flash_attn_kernel_2PfS_S_S_S_S_E8k_shared;
	add.s32 	%r73, %r72, %r71;
	ld.shared.f32 	%f68, [%r73];
	fma.rn.f32 	%f69, %f67, %f68, %f681;
	ld.shared.f32 	%f70, [%r69+4];
	ld.shared.f32 	%f71, [%r73+4];
	fma.rn.f32 	%f72, %f70, %f71, %f69;
	ld.shared.f32 	%f73, [%r69+8];
	ld.shared.f32 	%f74, [%r73+8];
	fma.rn.f32 	%f75, %f73, %f74, %f72;
	ld.shared.f32 	%f76, [%r69+12];
	ld.shared.f32 	%f77, [%r73+12];
	fma.rn.f32 	%f78, %f76, %f77, %f75;
	ld.shared.f32 	%f79, [%r69+16];
	ld.shared.f32 	%f80, [%r73+16];
	fma.rn.f32 	%f81, %f79, %f80, %f78;
	ld.shared.f32 	%f82, [%r69+20];
	ld.shared.f32 	%f83, [%r73+20];
	fma.rn.f32 	%f84, %f82, %f83, %f81;
	ld.shared.f32 	%f85, [%r69+24];
	ld.shared.f32 	%f86, [%r73+24];
	fma.rn.f32 	%f87, %f85, %f86, %f84;
	ld.shared.f32 	%f88, [%r69+28];
	ld.shared.f32 	%f89, [%r73+28];
	fma.rn.f32 	%f90, %f88, %f89, %f87;
	ld.shared.f32 	%f91, [%r69+32];
	ld.shared.f32 	%f92, [%r73+32];
	fma.rn.f32 	%f93, %f91, %f92, %f90;
	ld.shared.f32 	%f94, [%r69+36];
	ld.shared.f32 	%f95, [%r73+36];
	fma.rn.f32 	%f96, %f94, %f95, %f93;
	ld.shared.f32 	%f97, [%r69+40];
	ld.shared.f32 	%f98, [%r73+40];
	fma.rn.f32 	%f99, %f97, %f98, %f96;
	ld.shared.f32 	%f100, [%r69+44];
	ld.shared.f32 	%f101, [%r73+44];
	fma.rn.f32 	%f102, %f100, %f101, %f99;
	ld.shared.f32 	%f103, [%r69+48];
	ld.shared.f32 	%f104, [%r73+48];
	fma.rn.f32 	%f105, %f103, %f104, %f102;
	ld.shared.f32 	%f106, [%r69+52];
	ld.shared.f32 	%f107, [%r73+52];
	fma.rn.f32 	%f108, %f106, %f107, %f105;
	ld.shared.f32 	%f109, [%r69+56];
	ld.shared.f32 	%f110, [%r73+56];
	fma.rn.f32 	%f111, %f109, %f110, %f108;
	ld.shared.f32 	%f112, [%r69+60];
	ld.shared.f32 	%f113, [%r73+60];
	fma.rn.f32 	%f681, %f112, %f113, %f111;
	add.s32 	%r170, %r170, 16;
	setp.ne.s32 	%p13, %r170, 64;
	@%p13 bra 	$L__BB1_14;
	mul.f32 	%f114, %f681, 0f3E000000;
	shl.b32 	%r74, %r169, 2;
	add.s32 	%r75, %r8, %r74;
	st.shared.f32 	[%r75], %f114;
	max.f32 	%f680, %f680, %f114;
	add.s32 	%r169, %r169, 1;
	setp.eq.s32 	%p14, %r169, 32;
	@%p14 bra 	$L__BB1_16;
	bra.uni 	$L__BB1_13;
$L__BB1_16:
	st.shared.f32 	[%r6], %f680;
	ld.shared.f32 	%f115, [%r8];
	sub.f32 	%f116, %f115, %f680;
	fma.rn.f32 	%f117, %f116, 0f3BBB989D, 0f3F000000;
	cvt.sat.f32.f32 	%f118, %f117;
	mov.f32 	%f119, 0f4B400001;
	mov.f32 	%f120, 0f437C0000;
	fma.rm.f32 	%f121, %f118, %f120, %f119;
	add.f32 	%f122, %f121, 0fCB40007F;
	neg.f32 	%f123, %f122;
	fma.rn.f32 	%f124, %f116, 0f3FB8AA3B, %f123;
	fma.rn.f32 	%f125, %f116, 0f32A57060, %f124;
	mov.b32 	%r76, %f121;
	shl.b32 	%r77, %r76, 23;
	mov.b32 	%f126, %r77;
	ex2.approx.ftz.f32 	%f127, %f125;
	mul.f32 	%f2, %f127, %f126;
	add.f32 	%f128, %f2, 0f00000000;
	ld.shared.f32 	%f129, [%r8+4];
	sub.f32 	%f130, %f129, %f680;
	fma.rn.f32 	%f131, %f130, 0f3BBB989D, 0f3F000000;
	cvt.sat.f32.f32 	%f132, %f131;
	fma.rm.f32 	%f133, %f132, %f120, %f119;
	add.f32 	%f134, %f133, 0fCB40007F;
	neg.f32 	%f135, %f134;
	fma.rn.f32 	%f136, %f130, 0f3FB8AA3B, %f135;
	fma.rn.f32 	%f137, %f130, 0f32A57060, %f136;
	mov.b32 	%r78, %f133;
	shl.b32 	%r79, %r78, 23;
	mov.b32 	%f138, %r79;
	ex2.approx.ftz.f32 	%f139, %f137;
	mul.f32 	%f3, %f139, %f138;
	add.f32 	%f140, %f128, %f3;
	ld.shared.f32 	%f141, [%r8+8];
	sub.f32 	%f142, %f141, %f680;
	fma.rn.f32 	%f143, %f142, 0f3BBB989D, 0f3F000000;
	cvt.sat.f32.f32 	%f144, %f143;
	fma.rm.f32 	%f145, %f144, %f120, %f119;
	add.f32 	%f146, %f145, 0fCB40007F;
	neg.f32 	%f147, %f146;
	fma.rn.f32 	%f148, %f142, 0f3FB8AA3B, %f147;
	fma.rn.f32 	%f149, %f142, 0f32A57060, %f148;
	mov.b32 	%r80, %f145;
	shl.b32 	%r81, %r80, 23;
	mov.b32 	%f150, %r81;
	ex2.approx.ftz.f32 	%f151, %f149;
	mul.f32 	%f4, %f151, %f150;
	add.f32 	%f152, %f140, %f4;
	ld.shared.f32 	%f153, [%r8+12];
	sub.f32 	%f154, %f153, %f680;
	fma.rn.f32 	%f155, %f154, 0f3BBB989D, 0f3F000000;
	cvt.sat.f32.f32 	%f156, %f155;
	fma.rm.f32 	%f157, %f156, %f120, %f119;
	add.f32 	%f158, %f157, 0fCB40007F;
	neg.f32 	%f159, %f158;
	fma.rn.f32 	%f160, %f154, 0f3FB8AA3B, %f159;
	fma.rn.f32 	%f161, %f154, 0f32A57060, %f160;
	mov.b32 	%r82, %f157;
	shl.b32 	%r83, %r82, 23;
	mov.b32 	%f162, %r83;
	ex2.approx.ftz.f32 	%f163, %f161;
	mul.f32 	%f5, %f163, %f162;
	add.f32 	%f164, %f152, %f5;
	ld.shared.f32 	%f165, [%r8+16];
	sub.f32 	%f166, %f165, %f680;
	fma.rn.f32 	%f167, %f166, 0f3BBB989D, 0f3F000000;
	cvt.sat.f32.f32 	%f168, %f167;
	fma.rm.f32 	%f169, %f168, %f120, %f119;
	add.f32 	%f170, %f169, 0fCB40007F;
	neg.f32 	%f171, %f170;
	fma.rn.f32 	%f172, %f166, 0f3FB8AA3B, %f171;
	fma.rn.f32 	%f173, %f166, 0f32A57060, %f172;
	mov.b32 	%r84, %f169;
	shl.b32 	%r85, %r84, 23;
	mov.b32 	%f174, %r85;
	ex2.approx.ftz.f32 	%f175, %f173;
	mul.f32 	%f6, %f175, %f174;
	add.f32 	%f176, %f164, %f6;
	ld.shared.f32 	%f177, [%r8+20];
	sub.f32 	%f178, %f177, %f680;
	fma.rn.f32 	%f179, %f178, 0f3BBB989D, 0f3F000000;
	cvt.sat.f32.f32 	%f180, %f179;
	fma.rm.f32 	%f181, %f180, %f120, %f119;
	add.f32 	%f182, %f181, 0fCB40007F;
	neg.f32 	%f183, %f182;
	fma.rn.f32 	%f184, %f178, 0f3FB8AA3B, %f183;
	fma.rn.f32 	%f185, %f178, 0f32A57060, %f184;
	mov.b32 	%r86, %f181;
	shl.b32 	%r87, %r86, 23;
	mov.b32 	%f186, %r87;
	ex2.approx.ftz.f32 	%f187, %f185;
	mul.f32 	%f7, %f187, %f186;
	add.f32 	%f188, %f176, %f7;
	ld.shared.f32 	%f189, [%r8+24];
	sub.f32 	%f190, %f189, %f680;
	fma.rn.f32 	%f191, %f190, 0f3BBB989D, 0f3F000000;
	cvt.sat.f32.f32 	%f192, %f191;
	fma.rm.f32 	%f193, %f192, %f120, %f119;
	add.f32 	%f194, %f193, 0fCB40007F;
	neg.f32 	%f195, %f194;
	fma.rn.f32 	%f196, %f190, 0f3FB8AA3B, %f195;
	fma.rn.f32 	%f197, %f190, 0f32A57060, %f196;
	mov.b32 	%r88, %f193;
	shl.b32 	%r89, %r88, 23;
	mov.b32 	%f198, %r89;
	ex2.approx.ftz.f32 	%f199, %f197;
	mul.f32 	%f8, %f199, %f198;
	add.f32 	%f200, %f188, %f8;
	ld.shared.f32 	%f201, [%r8+28];
	sub.f32 	%f202, %f201, %f680;
	fma.rn.f32 	%f203, %f202, 0f3BBB989D, 0f3F000000;
	cvt.sat.f32.f32 	%f204, %f203;
	fma.rm.f32 	%f205, %f204, %f120, %f119;
	add.f32 	%f206, %f205, 0fCB40007F;
	neg.f32 	%f207, %f206;
	fma.rn.f32 	%f208, %f202, 0f3FB8AA3B, %f207;
	fma.rn.f32 	%f209, %f202, 0f32A57060, %f208;
	mov.b32 	%r90, %f205;
	shl.b32 	%r91, %r90, 23;
	mov.b32 	%f210, %r91;
	ex2.approx.ftz.f32 	%f211, %f209;
	mul.f32 	%f9, %f211, %f210;
	add.f32 	%f212, %f200, %f9;
	ld.shared.f32 	%f213, [%r8+32];
	sub.f32 	%f214, %f213, %f680;
	fma.rn.f32 	%f215, %f214, 0f3BBB989D, 0f3F000000;
	cvt.sat.f32.f32 	%f216, %f215;
	fma.rm.f32 	%f217, %f216, %f120, %f119;
	add.f32 	%f218, %f217, 0fCB40007F;
	neg.f32 	%f219, %f218;
	fma.rn.f32 	%f220, %f214, 0f3FB8AA3B, %f219;
	fma.rn.f32 	%f221, %f214, 0f32A57060, %f220;
	mov.b32 	%r92, %f217;
	shl.b32 	%r93, %r92, 23;
	mov.b32 	%f222, %r93;
	ex2.approx.ftz.f32 	%f223, %f221;
	mul.f32 	%f10, %f223, %f222;
	add.f32 	%f224, %f212, %f10;
	ld.shared.f32 	%f225, [%r8+36];
	sub.f32 	%f226, %f225, %f680;
	fma.rn.f32 	%f227, %f226, 0f3BBB989D, 0f3F000000;
	cvt.sat.f32.f32 	%f228, %f227;
	fma.rm.f32 	%f229, %f228, %f120, %f119;
	add.f32 	%f230, %f229, 0fCB40007F;
	neg.f32 	%f231, %f230;
	fma.rn.f32 	%f232, %f226, 0f3FB8AA3B, %f231;
	fma.rn.f32 	%f233, %f226, 0f32A57060, %f232;
	mov.b32 	%r94, %f229;
	shl.b32 	%r95, %r94, 23;
	mov.b32 	%f234, %r95;
	ex2.approx.ftz.f32 	%f235, %f233;
	mul.f32 	%f11, %f235, %f234;
	add.f32 	%f236, %f224, %f11;
	ld.shared.f32 	%f237, [%r8+40];
	sub.f32 	%f238, %f237, %f680;
	fma.rn.f32 	%f239, %f238, 0f3BBB989D, 0f3F000000;
	cvt.sat.f32.f32 	%f240, %f239;
	fma.rm.f32 	%f241, %f240, %f120, %f119;
	add.f32 	%f242, %f241, 0fCB40007F;
	neg.f32 	%f243, %f242;
	fma.rn.f32 	%f244, %f238, 0f3FB8AA3B, %f243;
	fma.rn.f32 	%f245, %f238, 0f32A57060, %f244;
	mov.b32 	%r96, %f241;
	shl.b32 	%r97, %r96, 23;
	mov.b32 	%f246, %r97;
	ex2.approx.ftz.f32 	%f247, %f245;
	mul.f32 	%f12, %f247, %f246;
	add.f32 	%f248, %f236, %f12;
	ld.shared.f32 	%f249, [%r8+44];
	sub.f32 	%f250, %f249, %f680;
	fma.rn.f32 	%f251, %f250, 0f3BBB989D, 0f3F000000;
	cvt.sat.f32.f32 	%f252, %f251;
	fma.rm.f32 	%f253, %f252, %f120, %f119;
	add.f32 	%f254, %f253, 0fCB40007F;
	neg.f32 	%f255, %f254;
	fma.rn.f32 	%f256, %f250, 0f3FB8AA3B, %f255;
	fma.rn.f32 	%f257, %f250, 0f32A57060, %f256;
	mov.b32 	%r98, %f253;
	shl.b32 	%r99, %r98, 23;
	mov.b32 	%f258, %r99;
	ex2.approx.ftz.f32 	%f259, %f257;
	mul.f32 	%f13, %f259, %f258;
	add.f32 	%f260, %f248, %f13;
	ld.shared.f32 	%f261, [%r8+48];
	sub.f32 	%f262, %f261, %f680;
	fma.rn.f32 	%f263, %f262, 0f3BBB989D, 0f3F000000;
	cvt.sat.f32.f32 	%f264, %f263;
	fma.rm.f32 	%f265, %f264, %f120, %f119;
	add.f32 	%f266, %f265, 0fCB40007F;
	neg.f32 	%f267, %f266;
	fma.rn.f32 	%f268, %f262, 0f3FB8AA3B, %f267;
	fma.rn.f32 	%f269, %f262, 0f32A57060, %f268;
	mov.b32 	%r100, %f265;
	shl.b32 	%r101, %r100, 23;
	mov.b32 	%f270, %r101;
	ex2.approx.ftz.f32 	%f271, %f269;
	mul.f32 	%f14, %f271, %f270;
	add.f32 	%f272, %f260, %f14;
	ld.shared.f32 	%f273, [%r8+52];
	sub.f32 	%f274, %f273, %f680;
	fma.rn.f32 	%f275, %f274, 0f3BBB989D, 0f3F000000;
	cvt.sat.f32.f32 	%f276, %f275;
	fma.rm.f32 	%f277, %f276, %f120, %f119;
	add.f32 	%f278, %f277, 0fCB40007F;
	neg.f32 	%f279, %f278;
	fma.rn.f32 	%f280, %f274, 0f3FB8AA3B, %f279;
	fma.rn.f32 	%f281, %f274, 0f32A57060, %f280;
	mov.b32 	%r102, %f277;
	shl.b32 	%r103, %r102, 23;
	mov.b32 	%f282, %r103;
	ex2.approx.ftz.f32 	%f283, %f281;
	mul.f32 	%f15, %f283, %f282;
	add.f32 	%f284, %f272, %f15;
	ld.shared.f32 	%f285, [%r8+56];
	sub.f32 	%f286, %f285, %f680;
	fma.rn.f32 	%f287, %f286, 0f3BBB989D, 0f3F000000;
	cvt.sat.f32.f32 	%f288, %f287;
	fma.rm.f32 	%f289, %f288, %f120, %f119;
	add.f32 	%f290, %f289, 0fCB40007F;
	neg.f32 	%f291, %f290;
	fma.rn.f32 	%f292, %f286, 0f3FB8AA3B, %f291;
	fma.rn.f32 	%f293, %f286, 0f32A57060, %f292;
	mov.b32 	%r104, %f289;
	shl.b32 	%r105, %r104, 23;
	mov.b32 	%f294, %r105;
	ex2.approx.ftz.f32 	%f295, %f293;
	mul.f32 	%f16, %f295, %f294;
	add.f32 	%f296, %f284, %f16;
	ld.shared.f32 	%f297, [%r8+60];
	sub.f32 	%f298, %f297, %f680;
	fma.rn.f32 	%f299, %f298, 0f3BBB989D, 0f3F000000;
	cvt.sat.f32.f32 	%f300, %f299;
	fma.rm.f32 	%f301, %f300, %f120, %f119;
	add.f32 	%f302, %f301, 0fCB40007F;
	neg.f32 	%f303, %f302;
	fma.rn.f32 	%f304, %f298, 0f3FB8AA3B, %f303;
	fma.rn.f32 	%f305, %f298, 0f32A57060, %f304;
	mov.b32 	%r106, %f301;
	shl.b32 	%r107, %r106, 23;
	mov.b32 	%f306, %r107;
	ex2.approx.ftz.f32 	%f307, %f305;
	mul.f32 	%f17, %f307, %f306;
	add.f32 	%f308, %f296, %f17;
	ld.shared.f32 	%f309, [%r8+64];
	sub.f32 	%f310, %f309, %f680;
	fma.rn.f32 	%f311, %f310, 0f3BBB989D, 0f3F000000;
	cvt.sat.f32.f32 	%f312, %f311;
	fma.rm.f32 	%f313, %f312, %f120, %f119;
	add.f32 	%f314, %f313, 0fCB40007F;
	neg.f32 	%f315, %f314;
	fma.rn.f32 	%f316, %f310, 0f3FB8AA3B, %f315;
	fma.rn.f32 	%f317, %f310, 0f32A57060, %f316;
	mov.b32 	%r108, %f313;
	shl.b32 	%r109, %r108, 23;
	mov.b32 	%f318, %r109;
	ex2.approx.ftz.f32 	%f319, %f317;
	mul.f32 	%f18, %f319, %f318;
	add.f32 	%f320, %f308, %f18;
	ld.shared.f32 	%f321, [%r8+68];
	sub.f32 	%f322, %f321, %f680;
	fma.rn.f32 	%f323, %f322, 0f3BBB989D, 0f3F000000;
	cvt.sat.f32.f32 	%f324, %f323;
	fma.rm.f32 	%f325, %f324, %f120, %f119;
	add.f32 	%f326, %f325, 0fCB40007F;
	neg.f32 	%f327, %f326;
	fma.rn.f32 	%f328, %f322, 0f3FB8AA3B, %f327;
	fma.rn.f32 	%f329, %f322, 0f32A57060, %f328;
	mov.b32 	%r110, %f325;
	shl.b32 	%r111, %r110, 23;
	mov.b32 	%f330, %r111;
	ex2.approx.ftz.f32 	%f331, %f329;
	mul.f32 	%f19, %f331, %f330;
	add.f32 	%f332, %f320, %f19;
	ld.shared.f32 	%f333, [%r8+72];
	sub.f32 	%f334, %f333, %f680;
	fma.rn.f32 	%f335, %f334, 0f3BBB989D, 0f3F000000;
	cvt.sat.f32.f32 	%f336, %f335;
	fma.rm.f32 	%f337, %f336, %f120, %f119;
	add.f32 	%f338, %f337, 0fCB40007F;
	neg.f32 	%f339, %f338;
	fma.rn.f32 	%f340, %f334, 0f3FB8AA3B, %f339;
	fma.rn.f32 	%f341, %f334, 0f32A57060, %f340;
	mov.b32 	%r112, %f337;
	shl.b32 	%r113, %r112, 23;
	mov.b32 	%f342, %r113;
	ex2.approx.ftz.f32 	%f343, %f341;
	mul.f32 	%f20, %f343, %f342;
	add.f32 	%f344, %f332, %f20;
	ld.shared.f32 	%f345, [%r8+76];
	sub.f32 	%f346, %f345, %f680;
	fma.rn.f32 	%f347, %f346, 0f3BBB989D, 0f3F000000;
	cvt.sat.f32.f32 	%f348, %f347;
	fma.rm.f32 	%f349, %f348, %f120, %f119;
	add.f32 	%f350, %f349, 0fCB40007F;
	neg.f32 	%f351, %f350;
	fma.rn.f32 	%f352, %f346, 0f3FB8AA3B, %f351;
	fma.rn.f32 	%f353, %f346, 0f32A57060, %f352;
	mov.b32 	%r114, %f349;
	shl.b32 	%r115, %r114, 23;
	mov.b32 	%f354, %r115;
	ex2.approx.ftz.f32 	%f355, %f353;
	mul.f32 	%f21, %f355, %f354;
	add.f32 	%f356, %f344, %f21;
	ld.shared.f32 	%f357, [%r8+80];
	sub.f32 	%f358, %f357, %f680;
	fma.rn.f32 	%f359, %f358, 0f3BBB989D, 0f3F000000;
	cvt.sat.f32.f32 	%f360, %f359;
	fma.rm.f32 	%f361, %f360, %f120, %f119;
	add.f32 	%f362, %f361, 0fCB40007F;
	neg.f32 	%f363, %f362;
	fma.rn.f32 	%f364, %f358, 0f3FB8AA3B, %f363;
	fma.rn.f32 	%f365, %f358, 0f32A57060, %f364;
	mov.b32 	%r116, %f361;
	shl.b32 	%r117, %r116, 23;
	mov.b32 	%f366, %r117;
	ex2.approx.ftz.f32 	%f367, %f365;
	mul.f32 	%f22, %f367, %f366;
	add.f32 	%f368, %f356, %f22;
	ld.shared.f32 	%f369, [%r8+84];
	sub.f32 	%f370, %f369, %f680;
	fma.rn.f32 	%f371, %f370, 0f3BBB989D, 0f3F000000;
	cvt.sat.f32.f32 	%f372, %f371;
	fma.rm.f32 	%f373, %f372, %f120, %f119;
	add.f32 	%f374, %f373, 0fCB40007F;
	neg.f32 	%f375, %f374;
	fma.rn.f32 	%f376, %f370, 0f3FB8AA3B, %f375;
	fma.rn.f32 	%f377, %f370, 0f32A57060, %f376;
	mov.b32 	%r118, %f373;
	shl.b32 	%r119, %r118, 23;
	mov.b32 	%f378, %r119;
	ex2.approx.ftz.f32 	%f379, %f377;
	mul.f32 	%f23, %f379, %f378;
	add.f32 	%f380, %f368, %f23;
	ld.shared.f32 	%f381, [%r8+88];
	sub.f32 	%f382, %f381, %f680;
	fma.rn.f32 	%f383, %f382, 0f3BBB989D, 0f3F000000;
	cvt.sat.f32.f32 	%f384, %f383;
	fma.rm.f32 	%f385, %f384, %f120, %f119;
	add.f32 	%f386, %f385, 0fCB40007F;
	neg.f32 	%f387, %f386;
	fma.rn.f32 	%f388, %f382, 0f3FB8AA3B, %f387;
	fma.rn.f32 	%f389, %f382, 0f32A57060, %f388;
	mov.b32 	%r120, %f385;
	shl.b32 	%r121, %r120, 23;
	mov.b32 	%f390, %r121;
	ex2.approx.ftz.f32 	%f391, %f389;
	mul.f32 	%f24, %f391, %f390;
	add.f32 	%f392, %f380, %f24;
	ld.shared.f32 	%f393, [%r8+92];
	sub.f32 	%f394, %f393, %f680;
	fma.rn.f32 	%f395, %f394, 0f3BBB989D, 0f3F000000;
	cvt.sat.f32.f32 	%f396, %f395;
	fma.rm.f32 	%f397, %f396, %f120, %f119;
	add.f32 	%f398, %f397, 0fCB40007F;
	neg.f32 	%f399, %f398;
	fma.rn.f32 	%f400, %f394, 0f3FB8AA3B, %f399;
	fma.rn.f32 	%f401, %f394, 0f32A57060, %f400;
	mov.b32 	%r122, %f397;
	shl.b32 	%r123, %r122, 23;
	mov.b32 	%f402, %r123;
	ex2.approx.ftz.f32 	%f403, %f401;
	mul.f32 	%f25, %f403, %f402;
	add.f32 	%f404, %f392, %f25;
	ld.shared.f32 	%f405, [%r8+96];
	sub.f32 	%f406, %f405, %f680;
	fma.rn.f32 	%f407, %f406, 0f3BBB989D, 0f3F000000;
	cvt.sat.f32.f32 	%f408, %f407;
	fma.rm.f32 	%f409, %f408, %f120, %f119;
	add.f32 	%f410, %f409, 0fCB40007F;
	neg.f32 	%f411, %f410;
	fma.rn.f32 	%f412, %f406, 0f3FB8AA3B, %f411;
	fma.rn.f32 	%f413, %f406, 0f32A57060, %f412;
	mov.b32 	%r124, %f409;
	shl.b32 	%r125, %r124, 23;
	mov.b32 	%f414, %r125;
	ex2.approx.ftz.f32 	%f415, %f413;
	mul.f32 	%f26, %f415, %f414;
	add.f32 	%f416, %f404, %f26;
	ld.shared.f32 	%f417, [%r8+100];
	sub.f32 	%f418, %f417, %f680;
	fma.rn.f32 	%f419, %f418, 0f3BBB989D, 0f3F000000;
	cvt.sat.f32.f32 	%f420, %f419;
	fma.rm.f32 	%f421, %f420, %f120, %f119;
	add.f32 	%f422, %f421, 0fCB40007F;
	neg.f32 	%f423, %f422;
	fma.rn.f32 	%f424, %f418, 0f3FB8AA3B, %f423;
	fma.rn.f32 	%f425, %f418, 0f32A57060, %f424;
	mov.b32 	%r126, %f421;
	shl.b32 	%r127, %r126, 23;
	mov.b32 	%f426, %r127;
	ex2.approx.ftz.f32 	%f427, %f425;
	mul.f32 	%f27, %f427, %f426;
	add.f32 	%f428, %f416, %f27;
	ld.shared.f32 	%f429, [%r8+104];
	sub.f32 	%f430, %f429, %f680;
	fma.rn.f32 	%f431, %f430, 0f3BBB989D, 0f3F000000;
	cvt.sat.f32.f32 	%f432, %f431;
	fma.rm.f32 	%f433, %f432, %f120, %f119;
	add.f32 	%f434, %f433, 0fCB40007F;
	neg.f32 	%f435, %f434;
	fma.rn.f32 	%f436, %f430, 0f3FB8AA3B, %f435;
	fma.rn.f32 	%f437, %f430, 0f32A57060, %f436;
	mov.b32 	%r128, %f433;
	shl.b32 	%r129, %r128, 23;
	mov.b32 	%f438, %r129;
	ex2.approx.ftz.f32 	%f439, %f437;
	mul.f32 	%f28, %f439, %f438;
	add.f32 	%f440, %f428, %f28;
	ld.shared.f32 	%f441, [%r8+108];
	sub.f32 	%f442, %f441, %f680;
	fma.rn.f32 	%f443, %f442, 0f3BBB989D, 0f3F000000;
	cvt.sat.f32.f32 	%f444, %f443;
	fma.rm.f32 	%f445, %f444, %f120, %f119;
	add.f32 	%f446, %f445, 0fCB40007F;
	neg.f32 	%f447, %f446;
	fma.rn.f32 	%f448, %f442, 0f3FB8AA3B, %f447;
	fma.rn.f32 	%f449, %f442, 0f32A57060, %f448;
	mov.b32 	%r130, %f445;
	shl.b32 	%r131, %r130, 23;
	mov.b32 	%f450, %r131;
	ex2.approx.ftz.f32 	%f451, %f449;
	mul.f32 	%f29, %f451, %f450;
	add.f32 	%f452, %f440, %f29;
	ld.shared.f32 	%f453, [%r8+112];
	sub.f32 	%f454, %f453, %f680;
	fma.rn.f32 	%f455, %f454, 0f3BBB989D, 0f3F000000;
	cvt.sat.f32.f32 	%f456, %f455;
	fma.rm.f32 	%f457, %f456, %f120, %f119;
	add.f32 	%f458, %f457, 0fCB40007F;
	neg.f32 	%f459, %f458;
	fma.rn.f32 	%f460, %f454, 0f3FB8AA3B, %f459;
	fma.rn.f32 	%f461, %f454, 0f32A57060, %f460;
	mov.b32 	%r132, %f457;
	shl.b32 	%r133, %r132, 23;
	mov.b32 	%f462, %r133;
	ex2.approx.ftz.f32 	%f463, %f461;
	mul.f32 	%f30, %f463, %f462;
	add.f32 	%f464, %f452, %f30;
	ld.shared.f32 	%f465, [%r8+116];
	sub.f32 	%f466, %f465, %f680;
	fma.rn.f32 	%f467, %f466, 0f3BBB989D, 0f3F000000;
	cvt.sat.f32.f32 	%f468, %f467;
	fma.rm.f32 	%f469, %f468, %f120, %f119;
	add.f32 	%f470, %f469, 0fCB40007F;
	neg.f32 	%f471, %f470;
	fma.rn.f32 	%f472, %f466, 0f3FB8AA3B, %f471;
	fma.rn.f32 	%f473, %f466, 0f32A57060, %f472;
	mov.b32 	%r134, %f469;
	shl.b32 	%r135, %r134, 23;
	mov.b32 	%f474, %r135;
	ex2.approx.ftz.f32 	%f475, %f473;
	mul.f32 	%f31, %f475, %f474;
	add.f32 	%f476, %f464, %f31;
	ld.shared.f32 	%f477, [%r8+120];
	sub.f32 	%f478, %f477, %f680;
	fma.rn.f32 	%f479, %f478, 0f3BBB989D, 0f3F000000;
	cvt.sat.f32.f32 	%f480, %f479;
	fma.rm.f32 	%f481, %f480, %f120, %f119;
	add.f32 	%f482, %f481, 0fCB40007F;
	neg.f32 	%f483, %f482;
	fma.rn.f32 	%f484, %f478, 0f3FB8AA3B, %f483;
	fma.rn.f32 	%f485, %f478, 0f32A57060, %f484;
	mov.b32 	%r136, %f481;
	shl.b32 	%r137, %r136, 23;
	mov.b32 	%f486, %r137;
	ex2.approx.ftz.f32 	%f487, %f485;
	mul.f32 	%f32, %f487, %f486;
	add.f32 	%f488, %f476, %f32;
	ld.shared.f32 	%f489, [%r8+124];
	sub.f32 	%f490, %f489, %f680;
	fma.rn.f32 	%f491, %f490, 0f3BBB989D, 0f3F000000;
	cvt.sat.f32.f32 	%f492, %f491;
	fma.rm.f32 	%f493, %f492, %f120, %f119;
	add.f32 	%f494, %f493, 0fCB40007F;
	neg.f32 	%f495, %f494;
	fma.rn.f32 	%f496, %f490, 0f3FB8AA3B, %f495;
	fma.rn.f32 	%f497, %f490, 0f32A57060, %f496;
	mov.b32 	%r138, %f493;
	shl.b32 	%r139, %r138, 23;
	mov.b32 	%f498, %r139;
	ex2.approx.ftz.f32 	%f499, %f497;
	mul.f32 	%f33, %f499, %f498;
	add.f32 	%f34, %f488, %f33;
	setp.eq.s32 	%p15, %r166, 0;
	@%p15 bra 	$L__BB1_19;
	sub.f32 	%f500, %f1, %f680;
	fma.rn.f32 	%f501, %f500, 0f3BBB989D, 0f3F000000;
	cvt.sat.f32.f32 	%f502, %f501;
	mov.f32 	%f503, 0f4B400001;
	mov.f32 	%f504, 0f437C0000;
	fma.rm.f32 	%f505, %f502, %f504, %f503;
	add.f32 	%f506, %f505, 0fCB40007F;
	neg.f32 	%f507, %f506;
	fma.rn.f32 	%f508, %f500, 0f3FB8AA3B, %f507;
	fma.rn.f32 	%f509, %f500, 0f32A57060, %f508;
	mov.b32 	%r141, %f505;
	shl.b32 	%r142, %r141, 23;
	mov.b32 	%f510, %r142;
	ex2.approx.ftz.f32 	%f511, %f509;
	mul.f32 	%f512, %f511, %f510;
	setp.lt.f32 	%p16, %f512, 0f358637BD;
	selp.f32 	%f39, 0f358637BD, %f512, %p16;
	ld.shared.f32 	%f513, [%r5];
	fma.rn.f32 	%f514, %f513, %f39, %f34;
	st.shared.f32 	[%r5], %f514;
	mov.b32 	%r172, 0;
$L__BB1_18:
	add.s32 	%r143, %r2, %r172;
	shl.b32 	%r144, %r143, 2;
	mov.u32 	%r145, _ZZ19flash_attn_kernel_2PfS_S_S_S_S_E8o_shared;
	add.s32 	%r146, %r145, %r144;
	ld.shared.f32 	%f515, [%r146];
	shl.b32 	%r147, %r172, 2;
	mov.u32 	%r148, _ZZ19flash_attn_kernel_2PfS_S_S_S_S_E8v_shared;
	add.s32 	%r149, %r148, %r147;
	ld.shared.f32 	%f516, [%r149];
	fma.rn.f32 	%f517, %f2, %f516, 0f00000000;
	ld.shared.f32 	%f518, [%r149+256];
	fma.rn.f32 	%f519, %f3, %f518, %f517;
	ld.shared.f32 	%f520, [%r149+512];
	fma.rn.f32 	%f521, %f4, %f520, %f519;
	ld.shared.f32 	%f522, [%r149+768];
	fma.rn.f32 	%f523, %f5, %f522, %f521;
	ld.shared.f32 	%f524, [%r149+1024];
	fma.rn.f32 	%f525, %f6, %f524, %f523;
	ld.shared.f32 	%f526, [%r149+1280];
	fma.rn.f32 	%f527, %f7, %f526, %f525;
	ld.shared.f32 	%f528, [%r149+1536];
	fma.rn.f32 	%f529, %f8, %f528, %f527;
	ld.shared.f32 	%f530, [%r149+1792];
	fma.rn.f32 	%f531, %f9, %f530, %f529;
	ld.shared.f32 	%f532, [%r149+2048];
	fma.rn.f32 	%f533, %f10, %f532, %f531;
	ld.shared.f32 	%f534, [%r149+2304];
	fma.rn.f32 	%f535, %f11, %f534, %f533;
	ld.shared.f32 	%f536, [%r149+2560];
	fma.rn.f32 	%f537, %f12, %f536, %f535;
	ld.shared.f32 	%f538, [%r149+2816];
	fma.rn.f32 	%f539, %f13, %f538, %f537;
	ld.shared.f32 	%f540, [%r149+3072];
	fma.rn.f32 	%f541, %f14, %f540, %f539;
	ld.shared.f32 	%f542, [%r149+3328];
	fma.rn.f32 	%f543, %f15, %f542, %f541;
	ld.shared.f32 	%f544, [%r149+3584];
	fma.rn.f32 	%f545, %f16, %f544, %f543;
	ld.shared.f32 	%f546, [%r149+3840];
	fma.rn.f32 	%f547, %f17, %f546, %f545;
	ld.shared.f32 	%f548, [%r149+4096];
	fma.rn.f32 	%f549, %f18, %f548, %f547;
	ld.shared.f32 	%f550, [%r149+4352];
	fma.rn.f32 	%f551, %f19, %f550, %f549;
	ld.shared.f32 	%f552, [%r149+4608];
	fma.rn.f32 	%f553, %f20, %f552, %f551;
	ld.shared.f32 	%f554, [%r149+4864];
	fma.rn.f32 	%f555, %f21, %f554, %f553;
	ld.shared.f32 	%f556, [%r149+5120];
	fma.rn.f32 	%f557, %f22, %f556, %f555;
	ld.shared.f32 	%f558, [%r149+5376];
	fma.rn.f32 	%f559, %f23, %f558, %f557;
	ld.shared.f32 	%f560, [%r149+5632];
	fma.rn.f32 	%f561, %f24, %f560, %f559;
	ld.shared.f32 	%f562, [%r149+5888];
	fma.rn.f32 	%f563, %f25, %f562, %f561;
	ld.shared.f32 	%f564, [%r149+6144];
	fma.rn.f32 	%f565, %f26, %f564, %f563;
	ld.shared.f32 	%f566, [%r149+6400];
	fma.rn.f32 	%f567, %f27, %f566, %f565;
	ld.shared.f32 	%f568, [%r149+6656];
	fma.rn.f32 	%f569, %f28, %f568, %f567;
	ld.shared.f32 	%f570, [%r149+6912];
	fma.rn.f32 	%f571, %f29, %f570, %f569;
	ld.shared.f32 	%f572, [%r149+7168];
	fma.rn.f32 	%f573, %f30, %f572, %f571;
	ld.shared.f32 	%f574, [%r149+7424];
	fma.rn.f32 	%f575, %f31, %f574, %f573;
	ld.shared.f32 	%f576, [%r149+7680];
	fma.rn.f32 	%f577, %f32, %f576, %f575;
	ld.shared.f32 	%f578, [%r149+7936];
	fma.rn.f32 	%f579, %f33, %f578, %f577;
	fma.rn.f32 	%f580, %f515, %f39, %f579;
	st.shared.f32 	[%r146], %f580;
	add.s32 	%r172, %r172, 1;
	setp.ne.s32 	%p17, %r172, 64;
	@%p17 bra 	$L__BB1_18;
	bra.uni 	$L__BB1_21;
$L__BB1_19:
	st.shared.f32 	[%r5], %f34;
	mov.b32 	%r171, 0;
$L__BB1_20:
	shl.b32 	%r151, %r171, 2;
	mov.u32 	%r152, _ZZ19flash_attn_kernel_2PfS_S_S_S_S_E8v_shared;
	add.s32 	%r153, %r152, %r151;
	ld.shared.f32 	%f581, [%r153];
	fma.rn.f32 	%f582, %f2, %f581, 0f00000000;
	ld.shared.f32 	%f583, [%r153+256];
	fma.rn.f32 	%f584, %f3, %f583, %f582;
	ld.shared.f32 	%f585, [%r153+512];
	fma.rn.f32 	%f586, %f4, %f585, %f584;
	ld.shared.f32 	%f587, [%r153+768];
	fma.rn.f32 	%f588, %f5, %f587, %f586;
	ld.shared.f32 	%f589, [%r153+1024];
	fma.rn.f32 	%f590, %f6, %f589, %f588;
	ld.shared.f32 	%f591, [%r153+1280];
	fma.rn.f32 	%f592, %f7, %f591, %f590;
	ld.shared.f32 	%f593, [%r153+1536];
	fma.rn.f32 	%f594, %f8, %f593, %f592;
	ld.shared.f32 	%f595, [%r153+1792];
	fma.rn.f32 	%f596, %f9, %f595, %f594;
	ld.shared.f32 	%f597, [%r153+2048];
	fma.rn.f32 	%f598, %f10, %f597, %f596;
	ld.shared.f32 	%f599, [%r153+2304];
	fma.rn.f32 	%f600, %f11, %f599, %f598;
	ld.shared.f32 	%f601, [%r153+2560];
	fma.rn.f32 	%f602, %f12, %f601, %f600;
	ld.shared.f32 	%f603, [%r153+2816];
	fma.rn.f32 	%f604, %f13, %f603, %f602;
	ld.shared.f32 	%f605, [%r153+3072];
	fma.rn.f32 	%f606, %f14, %f605, %f604;
	ld.shared.f32 	%f607, [%r153+3328];
	fma.rn.f32 	%f608, %f15, %f607, %f606;
	ld.shared.f32 	%f609, [%r153+3584];
	fma.rn.f32 	%f610, %f16, %f609, %f608;
	ld.shared.f32 	%f611, [%r153+3840];
	fma.rn.f32 	%f612, %f17, %f611, %f610;
	ld.shared.f32 	%f613, [%r153+4096];
	fma.rn.f32 	%f614, %f18, %f613, %f612;
	ld.shared.f32 	%f615, [%r153+4352];
	fma.rn.f32 	%f616, %f19, %f615, %f614;
	ld.shared.f32 	%f617, [%r153+4608];
	fma.rn.f32 	%f618, %f20, %f617, %f616;
	ld.shared.f32 	%f619, [%r153+4864];
	fma.rn.f32 	%f620, %f21, %f619, %f618;
	ld.shared.f32 	%f621, [%r153+5120];
	fma.rn.f32 	%f622, %f22, %f621, %f620;
	ld.shared.f32 	%f623, [%r153+5376];
	fma.rn.f32 	%f624, %f23, %f623, %f622;
	ld.shared.f32 	%f625, [%r153+5632];
	fma.rn.f32 	%f626, %f24, %f625, %f624;
	ld.shared.f32 	%f627, [%r153+5888];
	fma.rn.f32 	%f628, %f25, %f627, %f626;
	ld.shared.f32 	%f629, [%r153+6144];
	fma.rn.f32 	%f630, %f26, %f629, %f628;
	ld.shared.f32 	%f631, [%r153+6400];
	fma.rn.f32 	%f632, %f27, %f631, %f630;
	ld.shared.f32 	%f633, [%r153+6656];
	fma.rn.f32 	%f634, %f28, %f633, %f632;
	ld.shared.f32 	%f635, [%r153+6912];
	fma.rn.f32 	%f636, %f29, %f635, %f634;
	ld.shared.f32 	%f637, [%r153+7168];
	fma.rn.f32 	%f638, %f30, %f637, %f636;
	ld.shared.f32 	%f639, [%r153+7424];
	fma.rn.f32 	%f640, %f31, %f639, %f638;
	ld.shared.f32 	%f641, [%r153+7680];
	fma.rn.f32 	%f642, %f32, %f641, %f640;
	ld.shared.f32 	%f643, [%r153+7936];
	fma.rn.f32 	%f644, %f33, %f643, %f642;
	add.s32 	%r154, %r2, %r171;
	shl.b32 	%r155, %r154, 2;
	mov.u32 	%r156, _ZZ19flash_attn_kernel_2PfS_S_S_S_S_E8o_shared;
	add.s32 	%r157, %r156, %r155;
	st.shared.f32 	[%r157], %f644;
	add.s32 	%r171, %r171, 1;
	setp.eq.s32 	%p18, %r171, 64;
	@%p18 bra 	$L__BB1_21;
	bra.uni 	$L__BB1_20;
$L__BB1_21:
	bar.sync 	0;
	setp.eq.s32 	%p19, %r166, 31;
	selp.b64 	%rd39, 0, 8192, %p19;
	add.s64 	%rd50, %rd50, %rd39;
	add.s64 	%rd49, %rd49, %rd39;
	add.s32 	%r166, %r166, 1;
	setp.ne.s32 	%p20, %r166, 32;
	@%p20 bra 	$L__BB1_7;
	@%p5 bra 	$L__BB1_28;
	ld.shared.f32 	%f40, [%r5];
	setp.lt.f32 	%p22, %f40, 0f358637BD;
	selp.f32 	%f41, 0f358637BD, %f40, %p22;
	mov.u32 	%r159, _ZZ19flash_attn_kernel_2PfS_S_S_S_S_E8o_shared;
	add.s32 	%r173, %r159, %r10;
	shl.b64 	%rd40, %rd3, 2;
	add.s64 	%rd41, %rd8, %rd40;
	add.s64 	%rd42, %rd41, %rd2;
	add.s64 	%rd53, %rd42, 16;
	mov.b32 	%r174, 0;
$L__BB1_24:
	ld.shared.f32 	%f645, [%r173+-16];
	div.rn.f32 	%f646, %f645, %f41;
	st.global.f32 	[%rd53+-16], %f646;
	ld.shared.f32 	%f647, [%r173+-12];
	div.rn.f32 	%f648, %f647, %f41;
	st.global.f32 	[%rd53+-12], %f648;
	ld.shared.f32 	%f649, [%r173+-8];
	div.rn.f32 	%f650, %f649, %f41;
	st.global.f32 	[%rd53+-8], %f650;
	ld.shared.f32 	%f651, [%r173+-4];
	div.rn.f32 	%f652, %f651, %f41;
	st.global.f32 	[%rd53+-4], %f652;
	ld.shared.f32 	%f653, [%r173];
	div.rn.f32 	%f654, %f653, %f41;
	st.global.f32 	[%rd53], %f654;
	ld.shared.f32 	%f655, [%r173+4];
	div.rn.f32 	%f656, %f655, %f41;
	st.global.f32 	[%rd53+4], %f656;
	ld.shared.f32 	%f657, [%r173+8];
	div.rn.f32 	%f658, %f657, %f41;
	st.global.f32 	[%rd53+8], %f658;
	ld.shared.f32 	%f659, [%r173+12];
	div.rn.f32 	%f660, %f659, %f41;
	st.global.f32 	[%rd53+12], %f660;
	add.s32 	%r174, %r174, 8;
	add.s32 	%r173, %r173, 32;
	add.s64 	%rd53, %rd53, 32;
	setp.ne.s32 	%p23, %r174, 64;
	@%p23 bra 	$L__BB1_24;
	setp.leu.f32 	%p24, %f40, 0f358637BD;
	@%p24 bra 	$L__BB1_27;
	ld.shared.f32 	%f661, [%r6];
	mov.b32 	%r161, %f40;
	add.s32 	%r162, %r161, -1059760811;
	and.b32  	%r163, %r162, -8388608;
	sub.s32 	%r164, %r161, %r163;
	mov.b32 	%f662, %r164;
	cvt.rn.f32.s32 	%f663, %r163;
	fma.rn.f32 	%f664, %f663, 0f34000000, 0f00000000;
	add.f32 	%f665, %f662, 0fBF800000;
	fma.rn.f32 	%f666, %f665, 0fBE055027, 0f3E1039F6;
	fma.rn.f32 	%f667, %f666, %f665, 0fBDF8CDCC;
	fma.rn.f32 	%f668, %f667, %f665, 0f3E0F2955;
	fma.rn.f32 	%f669, %f668, %f665, 0fBE2AD8B9;
	fma.rn.f32 	%f670, %f669, %f665, 0f3E4CED0B;
	fma.rn.f32 	%f671, %f670, %f665, 0fBE7FFF22;
	fma.rn.f32 	%f672, %f671, %f665, 0f3EAAAA78;
	fma.rn.f32 	%f673, %f672, %f665, 0fBF000000;
	mul.f32 	%f674, %f665, %f673;
	fma.rn.f32 	%f675, %f674, %f665, %f665;
	fma.rn.f32 	%f676, %f664, 0f3F317218, %f675;
	setp.gt.u32 	%p25, %r161, 2139095039;
	fma.rn.f32 	%f677, %f40, 0f7F800000, 0f7F800000;
	selp.f32 	%f678, %f677, %f676, %p25;
	add.f32 	%f679, %f678, %f661;
	mul.wide.u32 	%rd46, %r1, 4;
	add.s64 	%rd47, %rd6, %rd46;
	st.global.f32 	[%rd47], %f679;
	add.s64 	%rd48, %rd7, %rd46;
	st.global.f32 	[%rd48], %f661;
	bra.uni 	$L__BB1_28;
$L__BB1_27:
	mul.wide.u32 	%rd43, %r1, 4;
	add.s64 	%rd44, %rd6, %rd43;
	mov.b32 	%r160, -8388608;
	st.global.u32 	[%rd44], %r160;
	add.s64 	%rd45, %rd7, %rd43;
	st.global.u32 	[%rd45], %r160;
$L__BB1_28:
	bar.sync 	0;
	ret;

}


// ===== COMPILED SASS (sm_100) =====

	.target	sm_100

	.elftype	@"ET_EXEC"


//--------------------- .note.nv.tkinfo           --------------------------
	.section	.note.nv.tkinfo,"",@"SHT_NOTE"
	.sectionflags	@"SHF_NOTE_NV_TKINFO"
	.tkinfo
        /*0018*/ 	.word	0x00000002
        /*0030*/ 	.string	""
        /*0030*/ 	.string	"ptxas"
        /*0030*/ 	.string	"Cuda compilation tools, release 13.0, V13.0.88"
        /*0030*/ 	.string	"Build cuda_13.0.r13.0/compiler.36424714_0"
        /*0030*/ 	.string	"-arch sm_100 -m 64 "



//--------------------- .note.nv.cuinfo           --------------------------
	.section	.note.nv.cuinfo,"",@"SHT_NOTE"
	.sectionflags	@"SHF_NOTE_NV_CUINFO"
        /*0018*/ 	.short	0x0002
        /*001a*/ 	.short	0x0064
        /*001c*/ 	.short	0x0082
	.zero		2


//--------------------- .nv.info                  --------------------------
	.section	.nv.info,"",@"SHT_CUDA_INFO"
	.align	4


	//----- nvinfo : EIATTR_REGCOUNT
	.align		4
        /*0000*/ 	.byte	0x04, 0x2f
        /*0002*/ 	.short	(.L_1 - .L_0)
	.align		4
.L_0:
        /*0004*/ 	.word	index@(_Z20multi_head_attentionPfS_S_S_S_S_)
        /*0008*/ 	.word	0x00000020


	//----- nvinfo : EIATTR_FRAME_SIZE
	.align		4
.L_1:
        /*000c*/ 	.byte	0x04, 0x11
        /*000e*/ 	.short	(.L_3 - .L_2)
	.align		4
.L_2:
        /*0010*/ 	.word	index@($__internal_1_$__cuda_sm3x_div_rn_noftz_f32_slowpath)
        /*0014*/ 	.word	0x00000000


	//----- nvinfo : EIATTR_FRAME_SIZE
	.align		4
.L_3:
        /*0018*/ 	.byte	0x04, 0x11
        /*001a*/ 	.short	(.L_5 - .L_4)
	.align		4
.L_4:
        /*001c*/ 	.word	index@(_Z20multi_head_attentionPfS_S_S_S_S_)
        /*0020*/ 	.word	0x00000000


	//----- nvinfo : EIATTR_REGCOUNT
	.align		4
.L_5:
        /*0024*/ 	.byte	0x04, 0x2f
        /*0026*/ 	.short	(.L_7 - .L_6)
	.align		4
.L_6:
        /*0028*/ 	.word	index@(_Z19flash_attn_kernel_2PfS_S_S_S_S_)
        /*002c*/ 	.word	0x00000030


	//----- nvinfo : EIATTR_FRAME_SIZE
	.align		4
.L_7:
        /*0030*/ 	.byte	0x04, 0x11
        /*0032*/ 	.short	(.L_9 - .L_8)
	.align		4
.L_8:
        /*0034*/ 	.word	index@($__internal_0_$__cuda_sm3x_div_rn_noftz_f32_slowpath)
        /*0038*/ 	.word	0x00000000


	//----- nvinfo : EIATTR_FRAME_SIZE
	.align		4
.L_9:
        /*003c*/ 	.byte	0x04, 0x11
        /*003e*/ 	.short	(.L_11 - .L_10)
	.align		4
.L_10:
        /*0040*/ 	.word	index@(_Z19flash_attn_kernel_2PfS_S_S_S_S_)
        /*0044*/ 	.word	0x00000000


	//----- nvinfo : EIATTR_MIN_STACK_SIZE
	.align		4
.L_11:
        /*0048*/ 	.byte	0x04, 0x12
        /*004a*/ 	.short	(.L_13 - .L_12)
	.align		4
.L_12:
        /*004c*/ 	.word	index@(_Z19flash_attn_kernel_2PfS_S_S_S_S_)
        /*0050*/ 	.word	0x00000000


	//----- nvinfo : EIATTR_MIN_STACK_SIZE
	.align		4
.L_13:
        /*0054*/ 	.byte	0x04, 0x12
        /*0056*/ 	.short	(.L_15 - .L_14)
	.align		4
.L_14:
        /*0058*/ 	.word	index@(_Z20multi_head_attentionPfS_S_S_S_S_)
        /*005c*/ 	.word	0x00000000
.L_15:


//--------------------- .nv.compat                --------------------------
	.section	.nv.compat,"",@"SHT_CUDA_COMPAT_INFO"
	.align	4
        /*0000*/ 	.byte	0x02, 0x09, 0x00, 0x00, 0x02, 0x02, 0x01, 0x00, 0x02, 0x05, 0x05, 0x00, 0x03, 0x07, 0x01, 0x01
        /*0010*/ 	.byte	0x02, 0x03, 0x00, 0x00, 0x02, 0x06, 0x01, 0x00, 0x04, 0x0b, 0x08, 0x00, 0x01, 0x00, 0x00, 0x00
        /*0020*/ 	.byte	0x00, 0x00, 0x00, 0x00


//--------------------- .nv.info._Z19flash_attn_kernel_2PfS_S_S_S_S_ --------------------------
	.section	.nv.info._Z19flash_attn_kernel_2PfS_S_S_S_S_,"",@"SHT_CUDA_INFO"
	.sectionflags	@""
	.align	4


	//----- nvinfo : EIATTR_CUDA_API_VERSION
	.align		4
        /*0000*/ 	.byte	0x04, 0x37
        /*0002*/ 	.short	(.L_17 - .L_16)
.L_16:
        /*0004*/ 	.word	0x00000082


	//----- nvinfo : EIATTR_KPARAM_INFO
	.align		4
.L_17:
        /*0008*/ 	.byte	0x04, 0x17
        /*000a*/ 	.short	(.L_19 - .L_18)
.L_18:
        /*000c*/ 	.word	0x00000000
        /*0010*/ 	.short	0x0005
        /*0012*/ 	.short	0x0028
        /*0014*/ 	.byte	0x00, 0xf5, 0x21, 0x00


	//----- nvinfo : EIATTR_KPARAM_INFO
	.align		4
.L_19:
        /*0018*/ 	.byte	0x04, 0x17
        /*001a*/ 	.short	(.L_21 - .L_20)
.L_20:
        /*001c*/ 	.word	0x00000000
        /*0020*/ 	.short	0x0004
        /*0022*/ 	.short	0x0020
        /*0024*/ 	.byte	0x00, 0xf5, 0x21, 0x00


	//----- nvinfo : EIATTR_KPARAM_INFO
	.align		4
.L_21:
        /*0028*/ 	.byte	0x04, 0x17
        /*002a*/ 	.short	(.L_23 - .L_22)
.L_22:
        /*002c*/ 	.word	0x00000000
        /*0030*/ 	.short	0x0003
        /*0032*/ 	.short	0x0018
        /*0034*/ 	.byte	0x00, 0xf5, 0x21, 0x00


	//----- nvinfo : EIATTR_KPARAM_INFO
	.align		4
.L_23:
        /*0038*/ 	.byte	0x04, 0x17
        /*003a*/ 	.short	(.L_25 - .L_24)
.L_24:
        /*003c*/ 	.word	0x00000000
        /*0040*/ 	.short	0x0002
        /*0042*/ 	.short	0x0010
        /*0044*/ 	.byte	0x00, 0xf5, 0x21, 0x00


	//----- nvinfo : EIATTR_KPARAM_INFO
	.align		4
.L_25:
        /*0048*/ 	.byte	0x04, 0x17
        /*004a*/ 	.short	(.L_27 - .L_26)
.L_26:
        /*004c*/ 	.word	0x00000000
        /*0050*/ 	.short	0x0001
        /*0052*/ 	.short	0x0008
        /*0054*/ 	.byte	0x00, 0xf5, 0x21, 0x00


	//----- nvinfo : EIATTR_KPARAM_INFO
	.align		4
.L_27:
        /*0058*/ 	.byte	0x04, 0x17
        /*005a*/ 	.short	(.L_29 - .L_28)
.L_28:
        /*005c*/ 	.word	0x00000000
        /*0060*/ 	.short	0x0000
        /*0062*/ 	.short	0x0000
        /*0064*/ 	.byte	0x00, 0xf5, 0x21, 0x00


	//----- nvinfo : EIATTR_SPARSE_MMA_MASK
	.align		4
.L_29:
        /*0068*/ 	.byte	0x03, 0x50
        /*006a*/ 	.short	0x0000


	//----- nvinfo : EIATTR_MAXREG_COUNT
	.align		4
        /*006c*/ 	.byte	0x03, 0x1b
        /*006e*/ 	.short	0x00ff


	//----- nvinfo : EIATTR_NUM_BARRIERS
	.align		4
        /*0070*/ 	.byte	0x02, 0x4c
        /*0072*/ 	.byte	0x01
	.zero		1


	//----- nvinfo : EIATTR_MERCURY_ISA_VERSION
	.align		4
        /*0074*/ 	.byte	0x03, 0x5f
        /*0076*/ 	.short	0x0101


	//----- nvinfo : EIATTR_VRC_CTA_INIT_COUNT
	.align		4
        /*0078*/ 	.byte	0x02, 0x4a
	.zero		1
	.zero		1


	//----- nvinfo : EIATTR_EXIT_INSTR_OFFSETS
	.align		4
        /*007c*/ 	.byte	0x04, 0x1c
        /*007e*/ 	.short	(.L_31 - .L_30)


	//   ....[0]....
.L_30:
        /*0080*/ 	.word	0x00003dd0


	//----- nvinfo : EIATTR_CRS_STACK_SIZE
	.align		4
.L_31:
        /*0084*/ 	.byte	0x04, 0x1e
        /*0086*/ 	.short	(.L_33 - .L_32)
.L_32:
        /*0088*/ 	.word	0x00000000


	//----- nvinfo : EIATTR_CBANK_PARAM_SIZE
	.align		4
.L_33:
        /*008c*/ 	.byte	0x03, 0x19
        /*008e*/ 	.short	0x0030


	//----- nvinfo : EIATTR_PARAM_CBANK
	.align		4
        /*0090*/ 	.byte	0x04, 0x0a
        /*0092*/ 	.short	(.L_35 - .L_34)
	.align		4
.L_34:
        /*0094*/ 	.word	index@(.nv.constant0._Z19flash_attn_kernel_2PfS_S_S_S_S_)
        /*0098*/ 	.short	0x0380
        /*009a*/ 	.short	0x0030


	//----- nvinfo : EIATTR_SW_WAR
	.align		4
.L_35:
        /*009c*/ 	.byte	0x04, 0x36
        /*009e*/ 	.short	(.L_37 - .L_36)
.L_36:
        /*00a0*/ 	.word	0x00000008
.L_37:


//--------------------- .nv.info._Z20multi_head_attentionPfS_S_S_S_S_ --------------------------
	.section	.nv.info._Z20multi_head_attentionPfS_S_S_S_S_,"",@"SHT_CUDA_INFO"
	.sectionflags	@""
	.align	4


	//----- nvinfo : EIATTR_CUDA_API_VERSION
	.align		4
        /*0000*/ 	.byte	0x04, 0x37
        /*0002*/ 	.short	(.L_39 - .L_38)
.L_38:
        /*0004*/ 	.word	0x00000082


	//----- nvinfo : EIATTR_KPARAM_INFO
	.align		4
.L_39:
        /*0008*/ 	.byte	0x04, 0x17
        /*000a*/ 	.short	(.L_41 - .L_40)
.L_40:
        /*000c*/ 	.word	0x00000000
        /*0010*/ 	.short	0x0005
        /*0012*/ 	.short	0x0028
        /*0014*/ 	.byte	0x00, 0xf5, 0x21, 0x00


	//----- nvinfo : EIATTR_KPARAM_INFO
	.align		4
.L_41:
        /*0018*/ 	.byte	0x04, 0x17
        /*001a*/ 	.short	(.L_43 - .L_42)
.L_42:
        /*001c*/ 	.word	0x00000000
        /*0020*/ 	.short	0x0004
        /*0022*/ 	.short	0x0020
        /*0024*/ 	.byte	0x00, 0xf5, 0x21, 0x00


	//----- nvinfo : EIATTR_KPARAM_INFO
	.align		4
.L_43:
        /*0028*/ 	.byte	0x04, 0x17
        /*002a*/ 	.short	(.L_45 - .L_44)
.L_44:
        /*002c*/ 	.word	0x00000000
        /*0030*/ 	.short	0x0003
        /*0032*/ 	.short	0x0018
        /*0034*/ 	.byte	0x00, 0xf5, 0x21, 0x00


	//----- nvinfo : EIATTR_KPARAM_INFO
	.align		4
.L_45:
        /*0038*/ 	.byte	0x04, 0x17
        /*003a*/ 	.short	(.L_47 - .L_46)
.L_46:
        /*003c*/ 	.word	0x00000000
        /*0040*/ 	.short	0x0002
        /*0042*/ 	.short	0x0010
        /*0044*/ 	.byte	0x00, 0xf5, 0x21, 0x00


	//----- nvinfo : EIATTR_KPARAM_INFO
	.align		4
.L_47:
        /*0048*/ 	.byte	0x04, 0x17
        /*004a*/ 	.short	(.L_49 - .L_48)
.L_48:
        /*004c*/ 	.word	0x00000000
        /*0050*/ 	.short	0x0001
        /*0052*/ 	.short	0x0008
        /*0054*/ 	.byte	0x00, 0xf5, 0x21, 0x00


	//----- nvinfo : EIATTR_KPARAM_INFO
	.align		4
.L_49:
        /*0058*/ 	.byte	0x04, 0x17
        /*005a*/ 	.short	(.L_51 - .L_50)
.L_50:
        /*005c*/ 	.word	0x00000000
        /*0060*/ 	.short	0x0000
        /*0062*/ 	.short	0x0000
        /*0064*/ 	.byte	0x00, 0xf5, 0x21, 0x00


	//----- nvinfo : EIATTR_SPARSE_MMA_MASK
	.align		4
.L_51:
        /*0068*/ 	.byte	0x03, 0x50
        /*006a*/ 	.short	0x0000


	//----- nvinfo : EIATTR_MAXREG_COUNT
	.align		4
        /*006c*/ 	.byte	0x03, 0x1b
        /*006e*/ 	.short	0x00ff


	//----- nvinfo : EIATTR_NUM_BARRIERS
	.align		4
        /*0070*/ 	.byte	0x02, 0x4c
        /*0072*/ 	.byte	0x01
	.zero		1


	//----- nvinfo : EIATTR_MERCURY_ISA_VERSION
	.align		4
        /*0074*/ 	.byte	0x03, 0x5f
        /*0076*/ 	.short	0x0101


	//----- nvinfo : EIATTR_VRC_CTA_INIT_COUNT
	.align		4
        /*0078*/ 	.byte	0x02, 0x4a
	.zero		1
	.zero		1


	//----- nvinfo : EIATTR_EXIT_INSTR_OFFSETS
	.align		4
        /*007c*/ 	.byte	0x04, 0x1c
        /*007e*/ 	.short	(.L_53 - .L_52)


	//   ....[0]....
.L_52:
        /*0080*/ 	.word	0x00003480


	//----- nvinfo : EIATTR_CRS_STACK_SIZE
	.align		4
.L_53:
        /*0084*/ 	.byte	0x04, 0x1e
        /*0086*/ 	.short	(.L_55 - .L_54)
.L_54:
        /*0088*/ 	.word	0x00000000


	//----- nvinfo : EIATTR_CBANK_PARAM_SIZE
	.align		4
.L_55:
        /*008c*/ 	.byte	0x03, 0x19
        /*008e*/ 	.short	0x0030


	//----- nvinfo : EIATTR_PARAM_CBANK
	.align		4
        /*0090*/ 	.byte	0x04, 0x0a
        /*0092*/ 	.short	(.L_57 - .L_56)
	.align		4
.L_56:
        /*0094*/ 	.word	index@(.nv.constant0._Z20multi_head_attentionPfS_S_S_S_S_)
        /*0098*/ 	.short	0x0380
        /*009a*/ 	.short	0x0030


	//----- nvinfo : EIATTR_SW_WAR
	.align		4
.L_57:
        /*009c*/ 	.byte	0x04, 0x36
        /*009e*/ 	.short	(.L_59 - .L_58)
.L_58:
        /*00a0*/ 	.word	0x00000008
.L_59:


//--------------------- .nv.callgraph             --------------------------
	.section	.nv.callgraph,"",@"SHT_CUDA_CALLGRAPH"
	.align	4
	.sectionentsize	8
	.align		4
        /*0000*/ 	.word	0x00000000
	.align		4
        /*0004*/ 	.word	0xffffffff
	.align		4
        /*0008*/ 	.word	0x00000000
	.align		4
        /*000c*/ 	.word	0xfffffffe
	.align		4
        /*0010*/ 	.word	0x00000000
	.align		4
        /*0014*/ 	.word	0xfffffffd
	.align		4
        /*0018*/ 	.word	0x00000000
	.align		4
        /*001c*/ 	.word	0xfffffffc


//--------------------- .text._Z19flash_attn_kernel_2PfS_S_S_S_S_ --------------------------
	.section	.text._Z19flash_attn_kernel_2PfS_S_S_S_S_,"ax",@progbits
	.align	128
        .global         _Z19flash_attn_kernel_2PfS_S_S_S_S_
        .type           _Z19flash_attn_kernel_2PfS_S_S_S_S_,@function
        .size           _Z19flash_attn_kernel_2PfS_S_S_S_S_,(.L_x_78 - _Z19flash_attn_kernel_2PfS_S_S_S_S_)
        .other          _Z19flash_attn_kernel_2PfS_S_S_S_S_,@"STO_CUDA_ENTRY STV_DEFAULT"
_Z19flash_attn_kernel_2PfS_S_S_S_S_:
.text._Z19flash_attn_kernel_2PfS_S_S_S_S_:
[----:B------:R-:W-:Y:S08]  /*0000*/  LDC R1, c[0x0][0x37c] ;  /* 0x0000df00ff017b82 */ /* 0x000ff00000000800 */
[----:B------:R-:W0:Y:S01]  /*0010*/  S2UR UR16, SR_CTAID.X ;  /* 0x00000000001079c3 */ /* 0x000e220000002500 */
[----:B------:R-:W1:Y:S01]  /*0020*/  S2R R41, SR_TID.X ;  /* 0x0000000000297919 */ /* 0x000e620000002100 */
[----:B------:R-:W2:Y:S01]  /*0030*/  LDCU.128 UR8, c[0x0][0x3a0] ;  /* 0x00007400ff0877ac */ /* 0x000ea20008000c00 */
[----:B------:R-:W3:Y:S05]  /*0040*/  LDCU.64 UR12, c[0x0][0x388] ;  /* 0x00007100ff0c77ac */ /* 0x000eea0008000a00 */
[----:B------:R-:W4:Y:S01]  /*0050*/  S2UR UR5, SR_CTAID.Y ;  /* 0x00000000000579c3 */ /* 0x000f220000002600 */
[----:B------:R-:W5:Y:S01]  /*0060*/  LDCU.64 UR14, c[0x0][0x390] ;  /* 0x00007200ff0e77ac */ /* 0x000f620008000a00 */
[----:B------:R-:W1:Y:S01]  /*0070*/  LDCU.64 UR18, c[0x0][0x358] ;  /* 0x00006b00ff1277ac */ /* 0x000e620008000a00 */
[----:B------:R-:W1:Y:S01]  /*0080*/  LDCU.64 UR20, c[0x0][0x380] ;  /* 0x00007000ff1477ac */ /* 0x000e620008000a00 */
[----:B0-----:R-:W-:-:S04]  /*0090*/  USHF.L.U32 UR17, UR16, 0x5, URZ ;  /* 0x0000000510117899 */ /* 0x001fc800080006ff */
[----:B----4-:R-:W-:Y:S02]  /*00a0*/  ULEA UR4, UR5, UR17, 0xa ;  /* 0x0000001105047291 */ /* 0x010fe4000f8e50ff */
[C---:B-1----:R-:W-:Y:S02]  /*00b0*/  IADD3 R0, PT, PT, R41.reuse, UR17, RZ ;  /* 0x0000001129007c10 */ /* 0x042fe4000fffe0ff */
[C---:B------:R-:W-:Y:S01]  /*00c0*/  SHF.L.U32 R44, R41.reuse, 0x6, RZ ;  /* 0x00000006292c7819 */ /* 0x040fe200000006ff */
[----:B--2---:R-:W-:Y:S01]  /*00d0*/  UIMAD.WIDE UR6, UR4, 0x4, UR8 ;  /* 0x00000004040678a5 */ /* 0x004fe2000f8e0208 */
[----:B------:R-:W-:Y:S01]  /*00e0*/  ISETP.GE.U32.AND P0, PT, R0, 0x400, PT ;  /* 0x000004000000780c */ /* 0x000fe20003f06070 */
[----:B------:R-:W-:Y:S02]  /*00f0*/  UIMAD.WIDE UR8, UR4, 0x4, UR10 ;  /* 0x00000004040878a5 */ /* 0x000fe4000f8e020a */
[----:B------:R-:W-:Y:S01]  /*0100*/  USHF.L.U32 UR4, UR5, 0x10, URZ ;  /* 0x0000001005047899 */ /* 0x000fe200080006ff */
[----:B------:R-:W-:-:S03]  /*0110*/  ISETP.LT.U32.AND P0, PT, R41, 0x20, !P0 ;  /* 0x000000202900780c */ /* 0x000fc60004701070 */
[----:B---3--:R-:W-:Y:S02]  /*0120*/  UIMAD.WIDE UR12, UR4, 0x4, UR12 ;  /* 0x00000004040c78a5 */ /* 0x008fe4000f8e020c */
[----:B------:R-:W-:Y:S02]  /*0130*/  ULEA UR10, UR16, UR4, 0xb ;  /* 0x00000004100a7291 */ /* 0x000fe4000f8e58ff */
[----:B-----5:R-:W-:Y:S02]  /*0140*/  UIMAD.WIDE UR14, UR4, 0x4, UR14 ;  /* 0x00000004040e78a5 */ /* 0x020fe4000f8e020e */
[----:B------:R-:W-:Y:S01]  /*0150*/  USHF.R.S32.HI UR17, URZ, 0x1f, UR10 ;  /* 0x0000001fff117899 */ /* 0x000fe2000801140a */
[----:B------:R-:W-:Y:S01]  /*0160*/  UMOV UR4, URZ ;  /* 0x000000ff00047c82 */ /* 0x000fe20008000000 */
[----:B------:R-:W-:-:S10]  /*0170*/  UMOV UR16, UR12 ;  /* 0x0000000c00107c82 */ /* 0x000fd40008000000 */
.L_x_2:
[----:B------:R-:W-:Y:S04]  /*0180*/  BSSY.RECONVERGENT B0, `(.L_x_0) ;  /* 0x0000027000007945 */ /* 0x000fe80003800200 */
[----:B0-----:R-:W-:Y:S05]  /*0190*/  @!P0 BRA `(.L_x_1) ;  /* 0x0000000000948947 */ /* 0x001fea0003800000 */
[----:B------:R-:W-:-:S04]  /*01a0*/  IADD3 R0, PT, PT, R44, UR4, RZ ;  /* 0x000000042c007c10 */ /* 0x000fc8000fffe0ff */
[----:B------:R-:W-:-:S04]  /*01b0*/  IADD3 R3, P1, PT, R0, UR10, RZ ;  /* 0x0000000a00037c10 */ /* 0x000fc8000ff3e0ff */
[----:B------:R-:W-:Y:S02]  /*01c0*/  IADD3.X R4, PT, PT, RZ, UR17, RZ, P1, !PT ;  /* 0x00000011ff047c10 */ /* 0x000fe40008ffe4ff */
[----:B------:R-:W-:-:S04]  /*01d0*/  LEA R2, P1, R3, UR20, 0x2 ;  /* 0x0000001403027c11 */ /* 0x000fc8000f8210ff */
[----:B------:R-:W-:-:S05]  /*01e0*/  LEA.HI.X R3, R3, UR21, R4, 0x2, P1 ;  /* 0x0000001503037c11 */ /* 0x000fca00088f1404 */
[----:B------:R-:W2:Y:S04]  /*01f0*/  LDG.E R4, desc[UR18][R2.64] ;  /* 0x0000001202047981 */ /* 0x000ea8000c1e1900 */
[----:B------:R-:W3:Y:S04]  /*0200*/  LDG.E R6, desc[UR18][R2.64+0x4] ;  /* 0x0000041202067981 */ /* 0x000ee8000c1e1900 */
[----:B------:R-:W4:Y:S04]  /*0210*/  LDG.E R8, desc[UR18][R2.64+0x8] ;  /* 0x0000081202087981 */ /* 0x000f28000c1e1900 */
[----:B------:R-:W5:Y:S04]  /*0220*/  LDG.E R10, desc[UR18][R2.64+0xc] ;  /* 0x00000c12020a7981 */ /* 0x000f68000c1e1900 */
[----:B------:R-:W5:Y:S04]  /*0230*/  LDG.E R12, desc[UR18][R2.64+0x10] ;  /* 0x00001012020c7981 */ /* 0x000f68000c1e1900 */
[----:B------:R-:W5:Y:S04]  /*0240*/  LDG.E R14, desc[UR18][R2.64+0x14] ;  /* 0x00001412020e7981 */ /* 0x000f68000c1e1900 */
[----:B------:R-:W5:Y:S04]  /*0250*/  LDG.E R16, desc[UR18][R2.64+0x18] ;  /* 0x0000181202107981 */ /* 0x000f68000c1e1900 */
[----:B------:R-:W5:Y:S01]  /*0260*/  LDG.E R18, desc[UR18][R2.64+0x1c] ;  /* 0x00001c1202127981 */ /* 0x000f62000c1e1900 */
[----:B------:R-:W0:Y:S01]  /*0270*/  S2UR UR12, SR_CgaCtaId ;  /* 0x00000000000c79c3 */ /* 0x000e220000008800 */
[----:B------:R-:W-:-:S02]  /*0280*/  UMOV UR5, 0x400 ;  /* 0x0000040000057882 */ /* 0x000fc40000000000 */
[----:B------:R-:W-:Y:S02]  /*0290*/  UIADD3 UR11, UPT, UPT, UR5, 0x4000, URZ ;  /* 0x00004000050b7890 */ /* 0x000fe4000fffe0ff */
[----:B------:R-:W-:Y:S02]  /*02a0*/  UIADD3 UR5, UPT, UPT, UR5, 0x6000, URZ ;  /* 0x0000600005057890 */ /* 0x000fe4000fffe0ff */
[----:B0-----:R-:W-:Y:S02]  /*02b0*/  ULEA UR11, UR12, UR11, 0x18 ;  /* 0x0000000b0c0b7291 */ /* 0x001fe4000f8ec0ff */
[----:B------:R-:W-:-:S04]  /*02c0*/  ULEA UR5, UR12, UR5, 0x18 ;  /* 0x000000050c057291 */ /* 0x000fc8000f8ec0ff */
[C---:B------:R-:W-:Y:S02]  /*02d0*/  LEA R5, R0.reuse, UR11, 0x2 ;  /* 0x0000000b00057c11 */ /* 0x040fe4000f8e10ff */
[----:B------:R-:W-:-:S03]  /*02e0*/  LEA R0, R0, UR5, 0x2 ;  /* 0x0000000500007c11 */ /* 0x000fc6000f8e10ff */
[----:B--2---:R0:W-:Y:S04]  /*02f0*/  STS [R5], R4 ;  /* 0x0000000405007388 */ /* 0x0041e80000000800 */
[----:B------:R0:W-:Y:S04]  /*0300*/  STS [R0], RZ ;  /* 0x000000ff00007388 */ /* 0x0001e80000000800 */
[----:B---3--:R0:W-:Y:S04]  /*0310*/  STS [R5+0x4], R6 ;  /* 0x0000040605007388 */ /* 0x0081e80000000800 */
[----:B------:R0:W-:Y:S04]  /*0320*/  STS [R0+0x4], RZ ;  /* 0x000004ff00007388 */ /* 0x0001e80000000800 */
[----:B----4-:R0:W-:Y:S04]  /*0330*/  STS [R5+0x8], R8 ;  /* 0x0000080805007388 */ /* 0x0101e80000000800 */
[----:B------:R0:W-:Y:S04]  /*0340*/  STS [R0+0x8], RZ ;  /* 0x000008ff00007388 */ /* 0x0001e80000000800 */
[----:B-----5:R0:W-:Y:S04]  /*0350*/  STS [R5+0xc], R10 ;  /* 0x00000c0a05007388 */ /* 0x0201e80000000800 */
[----:B------:R0:W-:Y:S04]  /*0360*/  STS [R0+0xc], RZ ;  /* 0x00000cff00007388 */ /* 0x0001e80000000800 */
[----:B------:R0:W-:Y:S04]  /*0370*/  STS [R5+0x10], R12 ;  /* 0x0000100c05007388 */ /* 0x0001e80000000800 */
[----:B------:R0:W-:Y:S04]  /*0380*/  STS [R0+0x10], RZ ;  /* 0x000010ff00007388 */ /* 0x0001e80000000800 */
[----:B------:R0:W-:Y:S04]  /*0390*/  STS [R5+0x14], R14 ;  /* 0x0000140e05007388 */ /* 0x0001e80000000800 */
[----:B------:R0:W-:Y:S04]  /*03a0*/  STS [R0+0x14], RZ ;  /* 0x000014ff00007388 */ /* 0x0001e80000000800 */
[----:B------:R0:W-:Y:S04]  /*03b0*/  STS [R5+0x18], R16 ;  /* 0x0000181005007388 */ /* 0x0001e80000000800 */
[----:B------:R0:W-:Y:S04]  /*03c0*/  STS [R0+0x18], RZ ;  /* 0x000018ff00007388 */ /* 0x0001e80000000800 */
[----:B------:R0:W-:Y:S04]  /*03d0*/  STS [R5+0x1c], R18 ;  /* 0x00001c1205007388 */ /* 0x0001e80000000800 */
[----:B------:R0:W-:Y:S02]  /*03e0*/  STS [R0+0x1c], RZ ;  /* 0x00001cff00007388 */ /* 0x0001e40000000800 */
.L_x_1:
[----:B------:R-:W-:Y:S05]  /*03f0*/  BSYNC.RECONVERGENT B0 ;  /* 0x0000000000007941 */ /* 0x000fea0003800200 */
.L_x_0:
[----:B------:R-:W-:-:S04]  /*0400*/  UIADD3 UR4, UPT, UPT, UR4, 0x8, URZ ;  /* 0x0000000804047890 */ /* 0x000fc8000fffe0ff */
[----:B------:R-:W-:-:S09]  /*0410*/  UISETP.NE.AND UP0, UPT, UR4, 0x40, UPT ;  /* 0x000000400400788c */ /* 0x000fd2000bf05270 */
[----:B------:R-:W-:Y:S05]  /*0420*/  BRA.U UP0, `(.L_x_2) ;  /* 0xfffffffd00547547 */ /* 0x000fea000b83ffff */
[----:B------:R-:W1:Y:S01]  /*0430*/  S2UR UR12, SR_CgaCtaId ;  /* 0x00000000000c79c3 */ /* 0x000e620000008800 */
[----:B------:R-:W-:Y:S01]  /*0440*/  ISETP.GT.U32.AND P1, PT, R41, 0x1f, PT ;  /* 0x0000001f2900780c */ /* 0x000fe20003f24070 */
[----:B------:R-:W-:Y:S02]  /*0450*/  UMOV UR11, 0x400 ;  /* 0x00000400000b7882 */ /* 0x000fe40000000000 */
[----:B------:R-:W-:Y:S02]  /*0460*/  UIADD3 UR4, UPT, UPT, UR11, 0x8000, URZ ;  /* 0x000080000b047890 */ /* 0x000fe4000fffe0ff */
[----:B------:R-:W-:-:S08]  /*0470*/  UIADD3 UR5, UPT, UPT, UR11, 0x8080, URZ ;  /* 0x000080800b057890 */ /* 0x000fd0000fffe0ff */
[----:B------:R-:W-:Y:S01]  /*0480*/  @!P1 MOV R3, 0xff800000 ;  /* 0xff80000000039802 */ /* 0x000fe20000000f00 */
[----:B-1----:R-:W-:Y:S02]  /*0490*/  ULEA UR4, UR12, UR4, 0x18 ;  /* 0x000000040c047291 */ /* 0x002fe4000f8ec0ff */
[----:B------:R-:W-:-:S04]  /*04a0*/  ULEA UR5, UR12, UR5, 0x18 ;  /* 0x000000050c057291 */ /* 0x000fc8000f8ec0ff */
[C---:B------:R-:W-:Y:S01]  /*04b0*/  LEA R42, R41.reuse, UR4, 0x2 ;  /* 0x00000004292a7c11 */ /* 0x040fe2000f8e10ff */
[----:B------:R-:W-:Y:S01]  /*04c0*/  UIADD3 UR4, UPT, UPT, UR11, 0x8100, URZ ;  /* 0x000081000b047890 */ /* 0x000fe2000fffe0ff */
[C---:B0-----:R-:W-:Y:S01]  /*04d0*/  LEA R0, R41.reuse, UR5, 0x2 ;  /* 0x0000000529007c11 */ /* 0x041fe2000f8e10ff */
[----:B------:R-:W-:Y:S02]  /*04e0*/  UIADD3 UR5, UPT, UPT, UR11, 0x2000, URZ ;  /* 0x000020000b057890 */ /* 0x000fe4000fffe0ff */
[----:B------:R0:W-:Y:S01]  /*04f0*/  @!P1 STS [R42], RZ ;  /* 0x000000ff2a009388 */ /* 0x0001e20000000800 */
[----:B------:R-:W-:Y:S02]  /*0500*/  ULEA UR4, UR12, UR4, 0x18 ;  /* 0x000000040c047291 */ /* 0x000fe4000f8ec0ff */
[----:B------:R-:W-:Y:S01]  /*0510*/  ULEA UR5, UR12, UR5, 0x18 ;  /* 0x000000050c057291 */ /* 0x000fe2000f8ec0ff */
[----:B------:R0:W-:Y:S03]  /*0520*/  @!P1 STS [R0], R3 ;  /* 0x0000000300009388 */ /* 0x0001e60000000800 */
[C---:B------:R-:W-:Y:S01]  /*0530*/  LEA R43, R41.reuse, UR4, 0x7 ;  /* 0x00000004292b7c11 */ /* 0x040fe2000f8e38ff */
[----:B------:R-:W-:Y:S01]  /*0540*/  UMOV UR4, URZ ;  /* 0x000000ff00047c82 */ /* 0x000fe20008000000 */
[----:B------:R-:W-:Y:S01]  /*0550*/  LEA R41, R41, UR5, 0x8 ;  /* 0x0000000529297c11 */ /* 0x000fe2000f8e40ff */
[----:B------:R-:W-:Y:S06]  /*0560*/  BAR.SYNC.DEFER_BLOCKING 0x0 ;  /* 0x0000000000007b1d */ /* 0x000fec0000010000 */
.L_x_12:
[----:B-1----:R-:W1:Y:S01]  /*0570*/  S2R R23, SR_TID.X ;  /* 0x0000000000177919 */ /* 0x002e620000002100 */
[----:B------:R-:W2:Y:S01]  /*0580*/  S2UR UR21, SR_CgaCtaId ;  /* 0x00000000001579c3 */ /* 0x000ea20000008800 */
[----:B0-----:R-:W-:Y:S01]  /*0590*/  HFMA2 R2, -RZ, RZ, 0, 9.5367431640625e-07 ;  /* 0x00000010ff027431 */ /* 0x001fe200000001ff */
[----:B0-----:R-:W-:Y:S01]  /*05a0*/  MOV R3, 0x0 ;  /* 0x0000000000037802 */ /* 0x001fe20000000f00 */
[----:B------:R-:W-:Y:S01]  /*05b0*/  USHF.L.U32 UR5, UR4, 0x5, URZ ;  /* 0x0000000504057899 */ /* 0x000fe200080006ff */
[----:B------:R-:W-:Y:S01]  /*05c0*/  UMOV UR20, 0x400 ;  /* 0x0000040000147882 */ /* 0x000fe20000000000 */
[C---:B-1----:R-:W-:Y:S01]  /*05d0*/  IADD3 R0, PT, PT, -R23.reuse, 0x400, RZ ;  /* 0x0000040017007810 */ /* 0x042fe20007ffe1ff */
[----:B------:R-:W-:-:S03]  /*05e0*/  IMAD.WIDE.U32 R2, R23, 0x100, R2 ;  /* 0x0000010017027825 */ /* 0x000fc600078e0002 */
[----:B------:R-:W-:Y:S01]  /*05f0*/  ISETP.LE.U32.AND P1, PT, R0, UR5, PT ;  /* 0x0000000500007c0c */ /* 0x000fe2000bf23070 */
[----:B--2---:R-:W-:Y:S01]  /*0600*/  ULEA UR5, UR21, UR20, 0x18 ;  /* 0x0000001415057291 */ /* 0x004fe2000f8ec0ff */
[C---:B------:R-:W-:Y:S02]  /*0610*/  IADD3 R6, P2, PT, R2.reuse, UR14, RZ ;  /* 0x0000000e02067c10 */ /* 0x040fe4000ff5e0ff */
[----:B------:R-:W-:Y:S02]  /*0620*/  IADD3 R4, P3, PT, R2, UR16, RZ ;  /* 0x0000001002047c10 */ /* 0x000fe4000ff7e0ff */
[C---:B------:R-:W-:Y:S02]  /*0630*/  LEA R0, R23.reuse, 0x10, 0x8 ;  /* 0x0000001017007811 */ /* 0x040fe400078e40ff */
[----:B------:R-:W-:Y:S02]  /*0640*/  ISETP.LT.U32.AND P1, PT, R23, 0x20, !P1 ;  /* 0x000000201700780c */ /* 0x000fe40004f21070 */
[----:B------:R-:W-:-:S02]  /*0650*/  IADD3.X R7, PT, PT, R3, UR15, RZ, P2, !PT ;  /* 0x0000000f03077c10 */ /* 0x000fc400097fe4ff */
[----:B------:R-:W-:Y:S02]  /*0660*/  IADD3.X R5, PT, PT, R3, UR13, RZ, P3, !PT ;  /* 0x0000000d03057c10 */ /* 0x000fe40009ffe4ff */
[----:B------:R-:W-:Y:S01]  /*0670*/  IADD3 R0, PT, PT, R0, UR5, RZ ;  /* 0x0000000500007c10 */ /* 0x000fe2000fffe0ff */
[----:B------:R-:W-:-:S06]  /*0680*/  UMOV UR5, 0x10 ;  /* 0x0000001000057882 */ /* 0x000fcc0000000000 */
.L_x_5:
[----:B------:R-:W-:Y:S01]  /*0690*/  BSSY.RECONVERGENT B0, `(.L_x_3) ;  /* 0x0000024000007945 */ /* 0x000fe20003800200 */
[----:B------:R-:W-:Y:S02]  /*06a0*/  MOV R2, R6 ;  /* 0x0000000600027202 */ /* 0x000fe40000000f00 */
[----:B------:R-:W-:Y:S01]  /*06b0*/  MOV R3, R7 ;  /* 0x0000000700037202 */ /* 0x000fe20000000f00 */
[----:B------:R-:W-:Y:S06]  /*06c0*/  @!P1 BRA `(.L_x_4) ;  /* 0x0000000000809947 */ /* 0x000fec0003800000 */
[----:B------:R-:W2:Y:S04]  /*06d0*/  LDG.E R6, desc[UR18][R2.64+-0x10] ;  /* 0xfffff01202067981 */ /* 0x000ea8000c1e1900 */
[----:B------:R-:W3:Y:S04]  /*06e0*/  LDG.E R7, desc[UR18][R4.64+-0x10] ;  /* 0xfffff01204077981 */ /* 0x000ee8000c1e1900 */
[----:B------:R-:W4:Y:S04]  /*06f0*/  LDG.E R8, desc[UR18][R2.64+-0xc] ;  /* 0xfffff41202087981 */ /* 0x000f28000c1e1900 */
[----:B------:R-:W5:Y:S04]  /*0700*/  LDG.E R9, desc[UR18][R4.64+-0xc] ;  /* 0xfffff41204097981 */ /* 0x000f68000c1e1900 */
        /* <DEDUP_REMOVED lines=12> */
[----:B--2---:R0:W-:Y:S04]  /*07d0*/  STS [R41+UR5+-0x10], R6 ;  /* 0xfffff00629007988 */ /* 0x0041e80008000805 */
[----:B---3--:R0:W-:Y:S04]  /*07e0*/  STS [R0+-0x10], R7 ;  /* 0xfffff00700007388 */ /* 0x0081e80000000800 */
[----:B----4-:R0:W-:Y:S04]  /*07f0*/  STS [R41+UR5+-0xc], R8 ;  /* 0xfffff40829007988 */ /* 0x0101e80008000805 */
[----:B-----5:R0:W-:Y:S04]  /*0800*/  STS [R0+-0xc], R9 ;  /* 0xfffff40900007388 */ /* 0x0201e80000000800 */
[----:B------:R0:W-:Y:S04]  /*0810*/  STS [R41+UR5+-0x8], R10 ;  /* 0xfffff80a29007988 */ /* 0x0001e80008000805 */
[----:B------:R0:W-:Y:S04]  /*0820*/  STS [R0+-0x8], R11 ;  /* 0xfffff80b00007388 */ /* 0x0001e80000000800 */
[----:B------:R0:W-:Y:S04]  /*0830*/  STS [R41+UR5+-0x4], R12 ;  /* 0xfffffc0c29007988 */ /* 0x0001e80008000805 */
[----:B------:R0:W-:Y:S04]  /*0840*/  STS [R0+-0x4], R13 ;  /* 0xfffffc0d00007388 */ /* 0x0001e80000000800 */
[----:B------:R0:W-:Y:S04]  /*0850*/  STS [R41+UR5], R14 ;  /* 0x0000000e29007988 */ /* 0x0001e80008000805 */
[----:B------:R0:W-:Y:S04]  /*0860*/  STS [R0], R15 ;  /* 0x0000000f00007388 */ /* 0x0001e80000000800 */
[----:B------:R0:W-:Y:S04]  /*0870*/  STS [R41+UR5+0x4], R16 ;  /* 0x0000041029007988 */ /* 0x0001e80008000805 */
[----:B------:R0:W-:Y:S04]  /*0880*/  STS [R0+0x4], R17 ;  /* 0x0000041100007388 */ /* 0x0001e80000000800 */
[----:B------:R0:W-:Y:S04]  /*0890*/  STS [R41+UR5+0x8], R18 ;  /* 0x0000081229007988 */ /* 0x0001e80008000805 */
[----:B------:R0:W-:Y:S04]  /*08a0*/  STS [R0+0x8], R19 ;  /* 0x0000081300007388 */ /* 0x0001e80000000800 */
[----:B------:R0:W-:Y:S04]  /*08b0*/  STS [R41+UR5+0xc], R20 ;  /* 0x00000c1429007988 */ /* 0x0001e80008000805 */
[----:B------:R0:W-:Y:S02]  /*08c0*/  STS [R0+0xc], R21 ;  /* 0x00000c1500007388 */ /* 0x0001e40000000800 */
.L_x_4:
[----:B------:R-:W-:Y:S05]  /*08d0*/  BSYNC.RECONVERGENT B0 ;  /* 0x0000000000007941 */ /* 0x000fea0003800200 */
.L_x_3:
[----:B------:R-:W-:Y:S01]  /*08e0*/  UIADD3 UR5, UPT, UPT, UR5, 0x20, URZ ;  /* 0x0000002005057890 */ /* 0x000fe2000fffe0ff */
[----:B0-----:R-:W-:Y:S02]  /*08f0*/  IADD3 R6, P2, PT, R2, 0x20, RZ ;  /* 0x0000002002067810 */ /* 0x001fe40007f5e0ff */
[----:B------:R-:W-:Y:S01]  /*0900*/  IADD3 R4, P3, PT, R4, 0x20, RZ ;  /* 0x0000002004047810 */ /* 0x000fe20007f7e0ff */
[----:B------:R-:W-:Y:S01]  /*0910*/  UISETP.NE.AND UP0, UPT, UR5, 0x110, UPT ;  /* 0x000001100500788c */ /* 0x000fe2000bf05270 */
[----:B------:R-:W-:Y:S02]  /*0920*/  IADD3.X R7, PT, PT, RZ, R3, RZ, P2, !PT ;  /* 0x00000003ff077210 */ /* 0x000fe400017fe4ff */
[----:B------:R-:W-:Y:S02]  /*0930*/  IADD3.X R5, PT, PT, RZ, R5, RZ, P3, !PT ;  /* 0x00000005ff057210 */ /* 0x000fe40001ffe4ff */
[----:B------:R-:W-:-:S04]  /*0940*/  IADD3 R0, PT, PT, R0, 0x20, RZ ;  /* 0x0000002000007810 */ /* 0x000fc80007ffe0ff */
[----:B------:R-:W-:Y:S05]  /*0950*/  BRA.U UP0, `(.L_x_5) ;  /* 0xfffffffd004c7547 */ /* 0x000fea000b83ffff */
[----:B------:R-:W-:Y:S06]  /*0960*/  BAR.SYNC.DEFER_BLOCKING 0x0 ;  /* 0x0000000000007b1d */ /* 0x000fec0000010000 */
[----:B------:R-:W-:Y:S04]  /*0970*/  BSSY.RECONVERGENT B0, `(.L_x_6) ;  /* 0x0000274000007945 */ /* 0x000fe80003800200 */
[----:B------:R-:W-:Y:S05]  /*0980*/  @!P0 BRA `(.L_x_7) ;  /* 0x0000002400c88947 */ /* 0x000fea0003800000 */
[----:B------:R-:W-:Y:S01]  /*0990*/  UIADD3 UR5, UPT, UPT, UR20, 0x8080, URZ ;  /* 0x0000808014057890 */ /* 0x000fe2000fffe0ff */
[----:B------:R-:W0:Y:S01]  /*09a0*/  S2UR UR12, SR_CgaCtaId ;  /* 0x00000000000c79c3 */ /* 0x000e220000008800 */
[C---:B------:R-:W-:Y:S01]  /*09b0*/  IADD3 R3, PT, PT, R44.reuse, 0x10, RZ ;  /* 0x000000102c037810 */ /* 0x040fe20007ffe0ff */
[----:B------:R-:W-:Y:S01]  /*09c0*/  HFMA2 R38, -RZ, RZ, 0, 0 ;  /* 0x00000000ff267431 */ /* 0x000fe200000001ff */
[----:B------:R-:W-:Y:S01]  /*09d0*/  ULEA UR5, UR21, UR5, 0x18 ;  /* 0x0000000515057291 */ /* 0x000fe2000f8ec0ff */
[C---:B------:R-:W-:Y:S02]  /*09e0*/  IADD3 R2, PT, PT, R44.reuse, 0x20, RZ ;  /* 0x000000202c027810 */ /* 0x040fe40007ffe0ff */
[----:B------:R-:W-:-:S03]  /*09f0*/  IADD3 R37, PT, PT, R44, 0x30, RZ ;  /* 0x000000302c257810 */ /* 0x000fc60007ffe0ff */
[----:B------:R-:W-:Y:S01]  /*0a00*/  LEA R0, R23, UR5, 0x2 ;  /* 0x0000000517007c11 */ /* 0x000fe2000f8e10ff */
[----:B------:R-:W-:Y:S02]  /*0a10*/  UMOV UR5, 0x400 ;  /* 0x0000040000057882 */ /* 0x000fe40000000000 */
[----:B------:R-:W-:Y:S02]  /*0a20*/  UIADD3 UR11, UPT, UPT, UR5, 0x4000, URZ ;  /* 0x00004000050b7890 */ /* 0x000fe4000fffe0ff */
[----:B------:R-:W1:Y:S02]  /*0a30*/  LDS R40, [R0] ;  /* 0x0000000000287984 */ /* 0x000e640000000800 */
[----:B0-----:R-:W-:Y:S02]  /*0a40*/  ULEA UR11, UR12, UR11, 0x18 ;  /* 0x0000000b0c0b7291 */ /* 0x001fe4000f8ec0ff */
[----:B------:R-:W-:-:S04]  /*0a50*/  ULEA UR17, UR12, UR5, 0x18 ;  /* 0x000000050c117291 */ /* 0x000fc8000f8ec0ff */
[----:B------:R-:W-:Y:S02]  /*0a60*/  LEA R36, R23, UR11, 0x8 ;  /* 0x0000000b17247c11 */ /* 0x000fe4000f8e40ff */
[----:B------:R-:W-:Y:S02]  /*0a70*/  LEA R3, R3, UR11, 0x2 ;  /* 0x0000000b03037c11 */ /* 0x000fe4000f8e10ff */
[----:B------:R-:W-:Y:S02]  /*0a80*/  LEA R2, R2, UR11, 0x2 ;  /* 0x0000000b02027c11 */ /* 0x000fe4000f8e10ff */
[----:B------:R-:W-:Y:S02]  /*0a90*/  LEA R37, R37, UR11, 0x2 ;  /* 0x0000000b25257c11 */ /* 0x000fe4000f8e10ff */
[----:B-1----:R-:W-:-:S07]  /*0aa0*/  MOV R39, R40 ;  /* 0x0000002800277202 */ /* 0x002fce0000000f00 */
.L_x_8:
[C---:B------:R-:W-:Y:S01]  /*0ab0*/  LEA R20, R38.reuse, UR17, 0x8 ;  /* 0x0000001126147c11 */ /* 0x040fe2000f8e40ff */
[----:B0-----:R-:W-:Y:S01]  /*0ac0*/  LDS.128 R4, [R36] ;  /* 0x0000000024047984 */ /* 0x001fe20000000c00 */
[----:B------:R-:W-:-:S03]  /*0ad0*/  SHF.L.U32 R45, R38, 0x6, RZ ;  /* 0x00000006262d7819 */ /* 0x000fc600000006ff */
[----:B------:R-:W0:Y:S01]  /*0ae0*/  LDS.128 R32, [R20] ;  /* 0x0000000014207984 */ /* 0x000e220000000c00 */
[----:B------:R-:W-:-:S03]  /*0af0*/  LEA R45, R45, UR17, 0x2 ;  /* 0x000000112d2d7c11 */ /* 0x000fc6000f8e10ff */
[----:B------:R-:W-:Y:S04]  /*0b00*/  LDS.128 R12, [R36+0x10] ;  /* 0x00001000240c7984 */ /* 0x000fe80000000c00 */
[----:B------:R-:W1:Y:S04]  /*0b10*/  LDS.128 R8, [R20+0x10] ;  /* 0x0000100014087984 */ /* 0x000e680000000c00 */
[----:B------:R-:W-:Y:S04]  /*0b20*/  LDS.128 R24, [R36+0x20] ;  /* 0x0000200024187984 */ /* 0x000fe80000000c00 */
[----:B------:R-:W2:Y:S04]  /*0b30*/  LDS.128 R28, [R20+0x20] ;  /* 0x00002000141c7984 */ /* 0x000ea80000000c00 */
[----:B------:R-:W-:Y:S04]  /*0b40*/  LDS.128 R16, [R36+0x30] ;  /* 0x0000300024107984 */ /* 0x000fe80000000c00 */
[----:B------:R-:W3:Y:S01]  /*0b50*/  LDS.128 R20, [R20+0x30] ;  /* 0x0000300014147984 */ /* 0x000ee20000000c00 */
[----:B0-----:R-:W-:-:S04]  /*0b60*/  FFMA R4, R4, R32, RZ ;  /* 0x0000002004047223 */ /* 0x001fc800000000ff */
[----:B------:R-:W-:-:S04]  /*0b70*/  FFMA R5, R5, R33, R4 ;  /* 0x0000002105057223 */ /* 0x000fc80000000004 */
[----:B------:R-:W-:-:S04]  /*0b80*/  FFMA R6, R6, R34, R5 ;  /* 0x0000002206067223 */ /* 0x000fc80000000005 */
[----:B------:R-:W-:Y:S02]  /*0b90*/  FFMA R7, R7, R35, R6 ;  /* 0x0000002307077223 */ /* 0x000fe40000000006 */
[----:B------:R-:W-:Y:S02]  /*0ba0*/  LDS.128 R32, [R45+0x40] ;  /* 0x000040002d207984 */ /* 0x000fe40000000c00 */
[----:B-1----:R-:W-:Y:S02]  /*0bb0*/  FFMA R8, R12, R8, R7 ;  /* 0x000000080c087223 */ /* 0x002fe40000000007 */
[----:B------:R-:W0:Y:S02]  /*0bc0*/  LDS.128 R4, [R3] ;  /* 0x0000000003047984 */ /* 0x000e240000000c00 */
[----:B------:R-:W-:-:S04]  /*0bd0*/  FFMA R9, R13, R9, R8 ;  /* 0x000000090d097223 */ /* 0x000fc80000000008 */
[----:B------:R-:W-:-:S04]  /*0be0*/  FFMA R10, R14, R10, R9 ;  /* 0x0000000a0e0a7223 */ /* 0x000fc80000000009 */
[----:B------:R-:W-:Y:S02]  /*0bf0*/  FFMA R11, R15, R11, R10 ;  /* 0x0000000b0f0b7223 */ /* 0x000fe4000000000a */
[----:B------:R-:W-:Y:S02]  /*0c00*/  LDS.128 R12, [R45+0x50] ;  /* 0x000050002d0c7984 */ /* 0x000fe40000000c00 */
[----:B--2---:R-:W-:Y:S02]  /*0c10*/  FFMA R24, R24, R28, R11 ;  /* 0x0000001c18187223 */ /* 0x004fe4000000000b */
[----:B------:R-:W1:Y:S02]  /*0c20*/  LDS.128 R8, [R3+0x10] ;  /* 0x0000100003087984 */ /* 0x000e640000000c00 */
[----:B------:R-:W-:-:S04]  /*0c30*/  FFMA R25, R25, R29, R24 ;  /* 0x0000001d19197223 */ /* 0x000fc80000000018 */
[----:B------:R-:W-:-:S04]  /*0c40*/  FFMA R26, R26, R30, R25 ;  /* 0x0000001e1a1a7223 */ /* 0x000fc80000000019 */
[----:B------:R-:W-:Y:S02]  /*0c50*/  FFMA R27, R27, R31, R26 ;  /* 0x0000001f1b1b7223 */ /* 0x000fe4000000001a */
[----:B------:R-:W-:Y:S02]  /*0c60*/  LDS.128 R28, [R3+0x20] ;  /* 0x00002000031c7984 */ /* 0x000fe40000000c00 */
[----:B---3--:R-:W-:Y:S02]  /*0c70*/  FFMA R16, R16, R20, R27 ;  /* 0x0000001410107223 */ /* 0x008fe4000000001b */
[----:B------:R-:W2:Y:S02]  /*0c80*/  LDS.128 R24, [R45+0x60] ;  /* 0x000060002d187984 */ /* 0x000ea40000000c00 */
[----:B------:R-:W-:-:S04]  /*0c90*/  FFMA R17, R17, R21, R16 ;  /* 0x0000001511117223 */ /* 0x000fc80000000010 */
[----:B------:R-:W-:-:S04]  /*0ca0*/  FFMA R18, R18, R22, R17 ;  /* 0x0000001612127223 */ /* 0x000fc80000000011 */
[----:B------:R-:W-:Y:S02]  /*0cb0*/  FFMA R19, R19, R23, R18 ;  /* 0x0000001713137223 */ /* 0x000fe40000000012 */
[----:B------:R-:W-:Y:S02]  /*0cc0*/  LDS.128 R20, [R45+0x70] ;  /* 0x000070002d147984 */ /* 0x000fe40000000c00 */
[----:B0-----:R-:W-:Y:S02]  /*0cd0*/  FFMA R4, R4, R32, R19 ;  /* 0x0000002004047223 */ /* 0x001fe40000000013 */
[----:B------:R-:W0:Y:S02]  /*0ce0*/  LDS.128 R16, [R3+0x30] ;  /* 0x0000300003107984 */ /* 0x000e240000000c00 */
[----:B------:R-:W-:-:S04]  /*0cf0*/  FFMA R5, R5, R33, R4 ;  /* 0x0000002105057223 */ /* 0x000fc80000000004 */
[----:B------:R-:W-:-:S04]  /*0d00*/  FFMA R6, R6, R34, R5 ;  /* 0x0000002206067223 */ /* 0x000fc80000000005 */
[----:B------:R-:W-:Y:S02]  /*0d10*/  FFMA R7, R7, R35, R6 ;  /* 0x0000002307077223 */ /* 0x000fe40000000006 */
[----:B------:R-:W-:Y:S02]  /*0d20*/  LDS.128 R32, [R2] ;  /* 0x0000000002207984 */ /* 0x000fe40000000c00 */
[----:B-1----:R-:W-:Y:S02]  /*0d30*/  FFMA R8, R8, R12, R7 ;  /* 0x0000000c08087223 */ /* 0x002fe40000000007 */
[----:B------:R-:W1:Y:S02]  /*0d40*/  LDS.128 R4, [R45+0x80] ;  /* 0x000080002d047984 */ /* 0x000e640000000c00 */
[----:B------:R-:W-:-:S04]  /*0d50*/  FFMA R9, R9, R13, R8 ;  /* 0x0000000d09097223 */ /* 0x000fc80000000008 */
[----:B------:R-:W-:-:S04]  /*0d60*/  FFMA R10, R10, R14, R9 ;  /* 0x0000000e0a0a7223 */ /* 0x000fc80000000009 */
[----:B------:R-:W-:Y:S02]  /*0d70*/  FFMA R11, R11, R15, R10 ;  /* 0x0000000f0b0b7223 */ /* 0x000fe4000000000a */
[----:B------:R-:W-:Y:S02]  /*0d80*/  LDS.128 R12, [R45+0x90] ;  /* 0x000090002d0c7984 */ /* 0x000fe40000000c00 */
[----:B--2---:R-:W-:Y:S02]  /*0d90*/  FFMA R24, R28, R24, R11 ;  /* 0x000000181c187223 */ /* 0x004fe4000000000b */
        /* <DEDUP_REMOVED lines=10> */
[----:B------:R-:W-:Y:S02]  /*0e40*/  LDS.128 R20, [R45+0xb0] ;  /* 0x0000b0002d147984 */ /* 0x000fe40000000c00 */
[----:B-1----:R-:W-:Y:S02]  /*0e50*/  FFMA R4, R32, R4, R19 ;  /* 0x0000000420047223 */ /* 0x002fe40000000013 */
[----:B------:R-:W1:Y:S02]  /*0e60*/  LDS.128 R16, [R2+0x30] ;  /* 0x0000300002107984 */ /* 0x000e640000000c00 */
[----:B------:R-:W-:-:S04]  /*0e70*/  FFMA R5, R33, R5, R4 ;  /* 0x0000000521057223 */ /* 0x000fc80000000004 */
[----:B------:R-:W-:-:S04]  /*0e80*/  FFMA R6, R34, R6, R5 ;  /* 0x0000000622067223 */ /* 0x000fc80000000005 */
[----:B------:R-:W-:Y:S02]  /*0e90*/  FFMA R7, R35, R7, R6 ;  /* 0x0000000723077223 */ /* 0x000fe40000000006 */
[----:B------:R-:W-:Y:S02]  /*0ea0*/  LDS.128 R32, [R37] ;  /* 0x0000000025207984 */ /* 0x000fe40000000c00 */
        /* <DEDUP_REMOVED lines=21> */
[----:B------:R-:W-:Y:S01]  /*1000*/  FFMA R6, R34, R6, R5 ;  /* 0x0000000622067223 */ /* 0x000fe20000000005 */
[C---:B------:R-:W-:Y:S02]  /*1010*/  LEA R5, R38.reuse, R43, 0x2 ;  /* 0x0000002b26057211 */ /* 0x040fe400078e10ff */
[----:B------:R-:W-:Y:S01]  /*1020*/  IADD3 R38, PT, PT, R38, 0x1, RZ ;  /* 0x0000000126267810 */ /* 0x000fe20007ffe0ff */
[----:B------:R-:W-:-:S03]  /*1030*/  FFMA R7, R35, R7, R6 ;  /* 0x0000000723077223 */ /* 0x000fc60000000006 */
[----:B------:R-:W-:Y:S01]  /*1040*/  ISETP.NE.AND P1, PT, R38, 0x20, PT ;  /* 0x000000202600780c */ /* 0x000fe20003f25270 */
[----:B0-----:R-:W-:-:S04]  /*1050*/  FFMA R8, R12, R8, R7 ;  /* 0x000000080c087223 */ /* 0x001fc80000000007 */
[----:B------:R-:W-:-:S04]  /*1060*/  FFMA R9, R13, R9, R8 ;  /* 0x000000090d097223 */ /* 0x000fc80000000008 */
[----:B------:R-:W-:-:S04]  /*1070*/  FFMA R10, R14, R10, R9 ;  /* 0x0000000a0e0a7223 */ /* 0x000fc80000000009 */
[----:B------:R-:W-:-:S04]  /*1080*/  FFMA R11, R15, R11, R10 ;  /* 0x0000000b0f0b7223 */ /* 0x000fc8000000000a */
[----:B-1----:R-:W-:-:S04]  /*1090*/  FFMA R24, R24, R28, R11 ;  /* 0x0000001c18187223 */ /* 0x002fc8000000000b */
[----:B------:R-:W-:-:S04]  /*10a0*/  FFMA R25, R25, R29, R24 ;  /* 0x0000001d19197223 */ /* 0x000fc80000000018 */
[----:B------:R-:W-:-:S04]  /*10b0*/  FFMA R26, R26, R30, R25 ;  /* 0x0000001e1a1a7223 */ /* 0x000fc80000000019 */
[----:B------:R-:W-:-:S04]  /*10c0*/  FFMA R27, R27, R31, R26 ;  /* 0x0000001f1b1b7223 */ /* 0x000fc8000000001a */
[----:B--2---:R-:W-:-:S04]  /*10d0*/  FFMA R16, R16, R20, R27 ;  /* 0x0000001410107223 */ /* 0x004fc8000000001b */
[----:B------:R-:W-:-:S04]  /*10e0*/  FFMA R17, R17, R21, R16 ;  /* 0x0000001511117223 */ /* 0x000fc80000000010 */
[----:B------:R-:W-:-:S04]  /*10f0*/  FFMA R18, R18, R22, R17 ;  /* 0x0000001612127223 */ /* 0x000fc80000000011 */
[----:B------:R-:W-:-:S04]  /*1100*/  FFMA R18, R19, R23, R18 ;  /* 0x0000001713127223 */ /* 0x000fc80000000012 */
[----:B------:R-:W-:-:S05]  /*1110*/  FMUL R18, R18, 0.125 ;  /* 0x3e00000012127820 */ /* 0x000fca0000400000 */
[----:B------:R0:W-:Y:S01]  /*1120*/  STS [R5], R18 ;  /* 0x0000001205007388 */ /* 0x0001e20000000800 */
[----:B------:R-:W-:Y:S01]  /*1130*/  FMNMX R39, R18, R39, !PT ;  /* 0x0000002712277209 */ /* 0x000fe20007800000 */
[----:B------:R-:W-:Y:S06]  /*1140*/  @P1 BRA `(.L_x_8) ;  /* 0xfffffff800581947 */ /* 0x000fec000383ffff */
[----:B------:R-:W-:Y:S01]  /*1150*/  STS [R0], R39 ;  /* 0x0000002700007388 */ /* 0x000fe20000000800 */
[----:B------:R-:W-:Y:S01]  /*1160*/  HFMA2 R2, -RZ, RZ, 0.96630859375, -0.0022525787353515625 ;  /* 0x3bbb989dff027431 */ /* 0x000fe200000001ff */
[----:B------:R-:W-:Y:S01]  /*1170*/  MOV R3, 0x437c0000 ;  /* 0x437c000000037802 */ /* 0x000fe20000000f00 */
[----:B------:R-:W-:Y:S01]  /*1180*/  UISETP.NE.AND UP0, UPT, UR4, URZ, UPT ;  /* 0x000000ff0400728c */ /* 0x000fe2000bf05270 */
[----:B------:R-:W1:Y:S04]  /*1190*/  LDS.128 R8, [R43] ;  /* 0x000000002b087984 */ /* 0x000e680000000c00 */
[----:B------:R-:W2:Y:S01]  /*11a0*/  LDS.128 R12, [R43+0x10] ;  /* 0x000010002b0c7984 */ /* 0x000ea20000000c00 */
[C---:B-1----:R-:W-:Y:S01]  /*11b0*/  FADD R17, -R39.reuse, R8 ;  /* 0x0000000827117221 */ /* 0x042fe20000000100 */
[C---:B------:R-:W-:Y:S01]  /*11c0*/  FADD R9, -R39.reuse, R9 ;  /* 0x0000000927097221 */ /* 0x040fe20000000100 */
[C---:B------:R-:W-:Y:S01]  /*11d0*/  FADD R11, -R39.reuse, R11 ;  /* 0x0000000b270b7221 */ /* 0x040fe20000000100 */
[----:B------:R-:W-:Y:S01]  /*11e0*/  FADD R19, -R39, R10 ;  /* 0x0000000a27137221 */ /* 0x000fe20000000100 */
[-C--:B0-----:R-:W-:Y:S01]  /*11f0*/  FFMA.SAT R18, R17, R2.reuse, 0.5 ;  /* 0x3f00000011127423 */ /* 0x081fe20000002002 */
[-C--:B------:R-:W-:Y:S01]  /*1200*/  FFMA.SAT R28, R9, R2.reuse, 0.5 ;  /* 0x3f000000091c7423 */ /* 0x080fe20000002002 */
[-C--:B------:R-:W-:Y:S01]  /*1210*/  FFMA.SAT R20, R11, R2.reuse, 0.5 ;  /* 0x3f0000000b147423 */ /* 0x080fe20000002002 */
[----:B--2---:R-:W-:Y:S01]  /*1220*/  FADD R21, -R39, R12 ;  /* 0x0000000c27157221 */ /* 0x004fe20000000100 */
[-C--:B------:R-:W-:Y:S01]  /*1230*/  FFMA.RM R18, R18, R3.reuse, 12582913 ;  /* 0x4b40000112127423 */ /* 0x080fe20000004003 */
[-C--:B------:R-:W-:Y:S01]  /*1240*/  FFMA.RM R28, R28, R3.reuse, 12582913 ;  /* 0x4b4000011c1c7423 */ /* 0x080fe20000004003 */
[-C--:B------:R-:W-:Y:S01]  /*1250*/  FFMA.SAT R16, R19, R2.reuse, 0.5 ;  /* 0x3f00000013107423 */ /* 0x080fe20000002002 */
[-C--:B------:R-:W-:Y:S01]  /*1260*/  FFMA.RM R12, R20, R3.reuse, 12582913 ;  /* 0x4b400001140c7423 */ /* 0x080fe20000004003 */
[----:B------:R-:W-:Y:S01]  /*1270*/  FADD R4, R18, -12583039 ;  /* 0xcb40007f12047421 */ /* 0x000fe20000000000 */
[----:B------:R-:W-:Y:S01]  /*1280*/  FADD R8, R28, -12583039 ;  /* 0xcb40007f1c087421 */ /* 0x000fe20000000000 */
[-C--:B------:R-:W-:Y:S01]  /*1290*/  FFMA.RM R16, R16, R3.reuse, 12582913 ;  /* 0x4b40000110107423 */ /* 0x080fe20000004003 */
[----:B------:R-:W-:Y:S01]  /*12a0*/  FADD R20, R12, -12583039 ;  /* 0xcb40007f0c147421 */ /* 0x000fe20000000000 */
[----:B------:R-:W-:Y:S01]  /*12b0*/  FFMA R0, R17, 1.4426950216293334961, -R4 ;  /* 0x3fb8aa3b11007823 */ /* 0x000fe20000000804 */
[----:B------:R-:W-:Y:S01]  /*12c0*/  FFMA R8, R9, 1.4426950216293334961, -R8 ;  /* 0x3fb8aa3b09087823 */ /* 0x000fe20000000808 */
[----:B------:R-:W0:Y:S01]  /*12d0*/  LDS.128 R4, [R43+0x20] ;  /* 0x000020002b047984 */ /* 0x000e220000000c00 */
[----:B------:R-:W-:Y:S01]  /*12e0*/  FADD R10, R16, -12583039 ;  /* 0xcb40007f100a7421 */ /* 0x000fe20000000000 */
[----:B------:R-:W-:Y:S01]  /*12f0*/  FFMA R20, R11, 1.4426950216293334961, -R20 ;  /* 0x3fb8aa3b0b147823 */ /* 0x000fe20000000814 */
[----:B------:R-:W-:Y:S01]  /*1300*/  FFMA R8, R9, 1.925963033500011079e-08, R8 ;  /* 0x32a5706009087823 */ /* 0x000fe20000000008 */
[----:B------:R-:W-:Y:S01]  /*1310*/  FADD R9, -R39, R13 ;  /* 0x0000000d27097221 */ /* 0x000fe20000000100 */
[----:B------:R-:W-:Y:S01]  /*1320*/  FFMA R10, R19, 1.4426950216293334961, -R10 ;  /* 0x3fb8aa3b130a7823 */ /* 0x000fe2000000080a */
[-C--:B------:R-:W-:Y:S01]  /*1330*/  FFMA.SAT R22, R21, R2.reuse, 0.5 ;  /* 0x3f00000015167423 */ /* 0x080fe20000002002 */
[----:B------:R-:W-:Y:S01]  /*1340*/  FFMA R24, R11, 1.925963033500011079e-08, R20 ;  /* 0x32a570600b187823 */ /* 0x000fe20000000014 */
[-C--:B------:R-:W-:Y:S01]  /*1350*/  FFMA.SAT R32, R9, R2.reuse, 0.5 ;  /* 0x3f00000009207423 */ /* 0x080fe20000002002 */
[----:B------:R-:W-:Y:S01]  /*1360*/  FADD R11, -R39, R14 ;  /* 0x0000000e270b7221 */ /* 0x000fe20000000100 */
[----:B------:R-:W-:Y:S01]  /*1370*/  FFMA R0, R17, 1.925963033500011079e-08, R0 ;  /* 0x32a5706011007823 */ /* 0x000fe20000000000 */
[----:B------:R-:W-:Y:S01]  /*1380*/  FFMA R10, R19, 1.925963033500011079e-08, R10 ;  /* 0x32a57060130a7823 */ /* 0x000fe2000000000a */
[-C--:B------:R-:W-:Y:S01]  /*1390*/  FFMA.RM R17, R22, R3.reuse, 12582913 ;  /* 0x4b40000116117423 */ /* 0x080fe20000004003 */
[-C--:B------:R-:W-:Y:S01]  /*13a0*/  FFMA.RM R13, R32, R3.reuse, 12582913 ;  /* 0x4b400001200d7423 */ /* 0x080fe20000004003 */
[----:B------:R-:W-:Y:S01]  /*13b0*/  FADD R19, -R39, R15 ;  /* 0x0000000f27137221 */ /* 0x000fe20000000100 */
[-C--:B------:R-:W-:Y:S01]  /*13c0*/  FFMA.SAT R14, R11, R2.reuse, 0.5 ;  /* 0x3f0000000b0e7423 */ /* 0x080fe20000002002 */
[----:B------:R1:W-:Y:S01]  /*13d0*/  MUFU.EX2 R30, R8 ;  /* 0x00000008001e7308 */ /* 0x0003e20000000800 */
[----:B------:R-:W-:Y:S01]  /*13e0*/  FADD R26, R17, -12583039 ;  /* 0xcb40007f111a7421 */ /* 0x000fe20000000000 */
[----:B------:R-:W-:Y:S01]  /*13f0*/  FFMA.SAT R20, R19, R2, 0.5 ;  /* 0x3f00000013147423 */ /* 0x000fe20000002002 */
[-C--:B------:R-:W-:Y:S01]  /*1400*/  FFMA.RM R14, R14, R3.reuse, 12582913 ;  /* 0x4b4000010e0e7423 */ /* 0x080fe20000004003 */
[----:B------:R-:W-:Y:S01]  /*1410*/  SHF.L.U32 R33, R28, 0x17, RZ ;  /* 0x000000171c217819 */ /* 0x000fe200000006ff */
[----:B------:R-:W-:Y:S01]  /*1420*/  FFMA R26, R21, 1.4426950216293334961, -R26 ;  /* 0x3fb8aa3b151a7823 */ /* 0x000fe2000000081a */
[----:B------:R-:W-:Y:S01]  /*1430*/  FFMA.RM R20, R20, R3, 12582913 ;  /* 0x4b40000114147423 */ /* 0x000fe20000004003 */
[----:B------:R-:W-:Y:S01]  /*1440*/  SHF.L.U32 R35, R12, 0x17, RZ ;  /* 0x000000170c237819 */ /* 0x000fe200000006ff */
[----:B------:R2:W-:Y:S01]  /*1450*/  MUFU.EX2 R22, R10 ;  /* 0x0000000a00167308 */ /* 0x0005e20000000800 */
[----:B-1----:R-:W-:Y:S01]  /*1460*/  FADD R8, R13, -12583039 ;  /* 0xcb40007f0d087421 */ /* 0x002fe20000000000 */
[----:B------:R-:W-:Y:S01]  /*1470*/  FFMA R15, R21, 1.925963033500011079e-08, R26 ;  /* 0x32a57060150f7823 */ /* 0x000fe2000000001a */
[----:B------:R-:W-:Y:S01]  /*1480*/  FADD R26, R20, -12583039 ;  /* 0xcb40007f141a7421 */ /* 0x000fe20000000000 */
[----:B------:R-:W-:Y:S01]  /*1490*/  SHF.L.U32 R12, R17, 0x17, RZ ;  /* 0x00000017110c7819 */ /* 0x000fe200000006ff */
[----:B------:R-:W-:-:S03]  /*14a0*/  FFMA R8, R9, 1.4426950216293334961, -R8 ;  /* 0x3fb8aa3b09087823 */ /* 0x000fc60000000808 */
[----:B------:R-:W1:Y:S01]  /*14b0*/  MUFU.EX2 R0, R0 ;  /* 0x0000000000007308 */ /* 0x000e620000000800 */
[----:B--2---:R-:W-:Y:S01]  /*14c0*/  FADD R10, R14, -12583039 ;  /* 0xcb40007f0e0a7421 */ /* 0x004fe20000000000 */
[----:B------:R-:W-:-:S03]  /*14d0*/  FFMA R8, R9, 1.925963033500011079e-08, R8 ;  /* 0x32a5706009087823 */ /* 0x000fc60000000008 */
[----:B------:R-:W-:Y:S01]  /*14e0*/  FFMA R10, R11, 1.4426950216293334961, -R10 ;  /* 0x3fb8aa3b0b0a7823 */ /* 0x000fe2000000080a */
[----:B0-----:R-:W-:Y:S01]  /*14f0*/  FADD R23, -R39, R4 ;  /* 0x0000000427177221 */ /* 0x001fe20000000100 */
[----:B------:R-:W-:Y:S01]  /*1500*/  FFMA R4, R19, 1.4426950216293334961, -R26 ;  /* 0x3fb8aa3b13047823 */ /* 0x000fe2000000081a */
[----:B------:R0:W2:Y:S01]  /*1510*/  MUFU.EX2 R25, R8 ;  /* 0x0000000800197308 */ /* 0x0000a20000000800 */
[----:B------:R-:W-:Y:S01]  /*1520*/  FFMA R26, R11, 1.925963033500011079e-08, R10 ;  /* 0x32a570600b1a7823 */ /* 0x000fe2000000000a */
[-C--:B------:R-:W-:Y:S01]  /*1530*/  FFMA.SAT R32, R23, R2.reuse, 0.5 ;  /* 0x3f00000017207423 */ /* 0x080fe20000002002 */
[C---:B------:R-:W-:Y:S01]  /*1540*/  FADD R31, -R39.reuse, R5 ;  /* 0x00000005271f7221 */ /* 0x040fe20000000100 */
[----:B------:R-:W-:Y:S01]  /*1550*/  FADD R5, -R39, R6 ;  /* 0x0000000627057221 */ /* 0x000fe20000000100 */
[----:B------:R-:W-:Y:S01]  /*1560*/  FFMA R4, R19, 1.925963033500011079e-08, R4 ;  /* 0x32a5706013047823 */ /* 0x000fe20000000004 */
[-C--:B------:R-:W-:Y:S01]  /*1570*/  FFMA.RM R21, R32, R3.reuse, 12582913 ;  /* 0x4b40000120157423 */ /* 0x080fe20000004003 */
[-C--:B------:R-:W-:Y:S01]  /*1580*/  FFMA.SAT R32, R31, R2.reuse, 0.5 ;  /* 0x3f0000001f207423 */ /* 0x080fe20000002002 */
[----:B------:R-:W-:Y:S01]  /*1590*/  FFMA.SAT R34, R5, R2, 0.5 ;  /* 0x3f00000005227423 */ /* 0x000fe20000002002 */
[----:B0-----:R-:W0:Y:S01]  /*15a0*/  LDS.128 R8, [R43+0x30] ;  /* 0x000030002b087984 */ /* 0x001e220000000c00 */
[----:B------:R-:W-:Y:S01]  /*15b0*/  FADD R6, R21, -12583039 ;  /* 0xcb40007f15067421 */ /* 0x000fe20000000000 */
[----:B------:R-:W-:Y:S01]  /*15c0*/  FFMA.RM R19, R32, R3, 12582913 ;  /* 0x4b40000120137423 */ /* 0x000fe20000004003 */
[----:B------:R-:W-:Y:S01]  /*15d0*/  FADD R29, -R39, R7 ;  /* 0x00000007271d7221 */ /* 0x000fe20000000100 */
[----:B------:R-:W-:Y:S01]  /*15e0*/  SHF.L.U32 R7, R18, 0x17, RZ ;  /* 0x0000001712077819 */ /* 0x000fe200000006ff */
[----:B------:R-:W-:Y:S01]  /*15f0*/  FFMA R6, R23, 1.4426950216293334961, -R6 ;  /* 0x3fb8aa3b17067823 */ /* 0x000fe20000000806 */
[----:B------:R3:W-:Y:S01]  /*1600*/  MUFU.EX2 R27, R4 ;  /* 0x00000004001b7308 */ /* 0x0007e20000000800 */
[----:B------:R-:W-:-:S02]  /*1610*/  SHF.L.U32 R21, R21, 0x17, RZ ;  /* 0x0000001715157819 */ /* 0x000fc400000006ff */
[----:B------:R-:W-:Y:S01]  /*1620*/  FFMA R32, R23, 1.925963033500011079e-08, R6 ;  /* 0x32a5706017207823 */ /* 0x000fe20000000006 */
[-C--:B------:R-:W-:Y:S01]  /*1630*/  FFMA.RM R23, R34, R3.reuse, 12582913 ;  /* 0x4b40000122177423 */ /* 0x080fe20000004003 */
[----:B------:R-:W-:Y:S01]  /*1640*/  FADD R6, R19, -12583039 ;  /* 0xcb40007f13067421 */ /* 0x000fe20000000000 */
[----:B------:R-:W-:Y:S01]  /*1650*/  FFMA.SAT R34, R29, R2, 0.5 ;  /* 0x3f0000001d227423 */ /* 0x000fe20000002002 */
[----:B-1----:R-:W-:Y:S01]  /*1660*/  FMUL R0, R7, R0 ;  /* 0x0000000007007220 */ /* 0x002fe20000400000 */
[----:B------:R-:W-:Y:S01]  /*1670*/  FADD R18, R23, -12583039 ;  /* 0xcb40007f17127421 */ /* 0x000fe20000000000 */
[----:B------:R-:W-:Y:S01]  /*1680*/  FFMA R6, R31, 1.4426950216293334961, -R6 ;  /* 0x3fb8aa3b1f067823 */ /* 0x000fe20000000806 */
[----:B------:R-:W1:Y:S01]  /*1690*/  MUFU.EX2 R15, R15 ;  /* 0x0000000f000f7308 */ /* 0x000e620000000800 */
[----:B------:R-:W-:Y:S01]  /*16a0*/  SHF.L.U32 R23, R23, 0x17, RZ ;  /* 0x0000001717177819 */ /* 0x000fe200000006ff */
[----:B---3--:R-:W-:Y:S01]  /*16b0*/  FFMA R4, R5, 1.4426950216293334961, -R18 ;  /* 0x3fb8aa3b05047823 */ /* 0x008fe20000000812 */
[----:B------:R-:W-:Y:S01]  /*16c0*/  FMUL R18, R33, R30 ;  /* 0x0000001e21127220 */ /* 0x000fe20000400000 */
[----:B------:R-:W-:Y:S01]  /*16d0*/  FFMA.RM R30, R34, R3, 12582913 ;  /* 0x4b400001221e7423 */ /* 0x000fe20000004003 */
[----:B------:R-:W-:Y:S01]  /*16e0*/  FFMA R31, R31, 1.925963033500011079e-08, R6 ;  /* 0x32a570601f1f7823 */ /* 0x000fe20000000006 */
[----:B------:R-:W-:Y:S01]  /*16f0*/  FFMA R34, R5, 1.925963033500011079e-08, R4 ;  /* 0x32a5706005227823 */ /* 0x000fe20000000004 */
[----:B------:R-:W-:Y:S01]  /*1700*/  SHF.L.U32 R33, R16, 0x17, RZ ;  /* 0x0000001710217819 */ /* 0x000fe200000006ff */
[----:B------:R-:W3:Y:S01]  /*1710*/  LDS.128 R4, [R43+0x40] ;  /* 0x000040002b047984 */ /* 0x000ee20000000c00 */
[----:B------:R4:W5:Y:S03]  /*1720*/  MUFU.EX2 R28, R32 ;  /* 0x00000020001c7308 */ /* 0x0009660000000800 */
[----:B------:R-:W-:Y:S01]  /*1730*/  FMUL R17, R33, R22 ;  /* 0x0000001621117220 */ /* 0x000fe20000400000 */
[----:B------:R-:W-:-:S02]  /*1740*/  SHF.L.U32 R22, R13, 0x17, RZ ;  /* 0x000000170d167819 */ /* 0x000fc400000006ff */
[----:B------:R-:W-:Y:S02]  /*1750*/  SHF.L.U32 R13, R14, 0x17, RZ ;  /* 0x000000170e0d7819 */ /* 0x000fe400000006ff */
[----:B------:R-:W5:Y:S01]  /*1760*/  MUFU.EX2 R31, R31 ;  /* 0x0000001f001f7308 */ /* 0x000f620000000800 */
[----:B----4-:R-:W-:Y:S01]  /*1770*/  FADD R32, R30, -12583039 ;  /* 0xcb40007f1e207421 */ /* 0x010fe20000000000 */
[----:B--2---:R-:W-:Y:S01]  /*1780*/  FMUL R14, R22, R25 ;  /* 0x00000019160e7220 */ /* 0x004fe20000400000 */
[----:B-1----:R-:W-:Y:S01]  /*1790*/  FMUL R15, R12, R15 ;  /* 0x0000000f0c0f7220 */ /* 0x002fe20000400000 */
[----:B------:R-:W-:Y:S01]  /*17a0*/  SHF.L.U32 R12, R20, 0x17, RZ ;  /* 0x00000017140c7819 */ /* 0x000fe200000006ff */
[----:B------:R-:W-:Y:S01]  /*17b0*/  FFMA R36, R29, 1.4426950216293334961, -R32 ;  /* 0x3fb8aa3b1d247823 */ /* 0x000fe20000000820 */
[----:B------:R-:W-:Y:S01]  /*17c0*/  SHF.L.U32 R30, R30, 0x17, RZ ;  /* 0x000000171e1e7819 */ /* 0x000fe200000006ff */
[----:B0-----:R-:W-:Y:S01]  /*17d0*/  FADD R25, -R39, R8 ;  /* 0x0000000827197221 */ /* 0x001fe20000000100 */
[----:B------:R-:W0:Y:S01]  /*17e0*/  MUFU.EX2 R26, R26 ;  /* 0x0000001a001a7308 */ /* 0x000e220000000800 */
[----:B------:R-:W-:Y:S01]  /*17f0*/  FFMA R29, R29, 1.925963033500011079e-08, R36 ;  /* 0x32a570601d1d7823 */ /* 0x000fe20000000024 */
[----:B------:R-:W-:Y:S01]  /*1800*/  SHF.L.U32 R8, R19, 0x17, RZ ;  /* 0x0000001713087819 */ /* 0x000fe200000006ff */
[----:B------:R-:W-:Y:S01]  /*1810*/  FFMA.SAT R20, R25, R2, 0.5 ;  /* 0x3f00000019147423 */ /* 0x000fe20000002002 */
[----:B-----5:R-:W-:Y:S01]  /*1820*/  FMUL R22, R21, R28 ;  /* 0x0000001c15167220 */ /* 0x020fe20000400000 */
[C---:B------:R-:W-:Y:S01]  /*1830*/  FADD R11, -R39.reuse, R11 ;  /* 0x0000000b270b7221 */ /* 0x040fe20000000100 */
[----:B------:R-:W-:Y:S01]  /*1840*/  FADD R9, -R39, R9 ;  /* 0x0000000927097221 */ /* 0x000fe20000000100 */
[----:B------:R-:W-:Y:S01]  /*1850*/  FMUL R12, R12, R27 ;  /* 0x0000001b0c0c7220 */ /* 0x000fe20000400000 */
[----:B------:R-:W1:Y:S01]  /*1860*/  MUFU.EX2 R32, R34 ;  /* 0x0000002200207308 */ /* 0x000e620000000800 */
[----:B------:R-:W-:Y:S01]  /*1870*/  FMUL R21, R8, R31 ;  /* 0x0000001f08157220 */ /* 0x000fe20000400000 */
[----:B------:R-:W-:-:S06]  /*1880*/  FFMA.RM R8, R20, R3, 12582913 ;  /* 0x4b40000114087423 */ /* 0x000fcc0000004003 */
[----:B------:R-:W2:Y:S01]  /*1890*/  MUFU.EX2 R24, R24 ;  /* 0x0000001800187308 */ /* 0x000ea20000000800 */
[----:B0-----:R-:W-:Y:S01]  /*18a0*/  FMUL R13, R13, R26 ;  /* 0x0000001a0d0d7220 */ /* 0x001fe20000400000 */
[----:B------:R-:W-:-:S04]  /*18b0*/  FADD R26, R8, -12583039 ;  /* 0xcb40007f081a7421 */ /* 0x000fc80000000000 */
[----:B------:R-:W-:Y:S01]  /*18c0*/  FFMA R26, R25, 1.4426950216293334961, -R26 ;  /* 0x3fb8aa3b191a7823 */ /* 0x000fe2000000081a */
[----:B---3--:R-:W-:Y:S01]  /*18d0*/  FADD R33, -R39, R4 ;  /* 0x0000000427217221 */ /* 0x008fe20000000100 */
[----:B------:R-:W0:Y:S01]  /*18e0*/  MUFU.EX2 R29, R29 ;  /* 0x0000001d001d7308 */ /* 0x000e220000000800 */
[----:B-1----:R-:W-:Y:S01]  /*18f0*/  FMUL R20, R23, R32 ;  /* 0x0000002017147220 */ /* 0x002fe20000400000 */
[----:B------:R-:W-:Y:S01]  /*1900*/  FADD R23, -R39, R10 ;  /* 0x0000000a27177221 */ /* 0x000fe20000000100 */
[-C--:B------:R-:W-:Y:S01]  /*1910*/  FFMA.SAT R32, R11, R2.reuse, 0.5 ;  /* 0x3f0000000b207423 */ /* 0x080fe20000002002 */
[----:B------:R-:W-:Y:S02]  /*1920*/  FADD R31, -R39, R5 ;  /* 0x00000005271f7221 */ /* 0x000fe40000000100 */
[-C--:B------:R-:W-:Y:S02]  /*1930*/  FFMA.SAT R10, R23, R2.reuse, 0.5 ;  /* 0x3f000000170a7423 */ /* 0x080fe40000002002 */
[----:B------:R-:W-:Y:S01]  /*1940*/  FFMA.SAT R36, R31, R2, 0.5 ;  /* 0x3f0000001f247423 */ /* 0x000fe20000002002 */
[----:B--2---:R-:W-:Y:S01]  /*1950*/  FMUL R16, R35, R24 ;  /* 0x0000001823107220 */ /* 0x004fe20000400000 */
[----:B------:R-:W-:Y:S01]  /*1960*/  FFMA.SAT R24, R9, R2, 0.5 ;  /* 0x3f00000009187423 */ /* 0x000fe20000002002 */
[----:B------:R-:W-:Y:S01]  /*1970*/  FADD R35, -R39, R6 ;  /* 0x0000000627237221 */ /* 0x000fe20000000100 */
[----:B------:R-:W-:-:S02]  /*1980*/  FFMA.RM R27, R36, R3, 12582913 ;  /* 0x4b400001241b7423 */ /* 0x000fc40000004003 */
[----:B------:R-:W-:Y:S01]  /*1990*/  FFMA.RM R24, R24, R3, 12582913 ;  /* 0x4b40000118187423 */ /* 0x000fe20000004003 */
[-C--:B------:R-:W-:Y:S01]  /*19a0*/  FFMA.SAT R36, R35, R2.reuse, 0.5 ;  /* 0x3f00000023247423 */ /* 0x080fe20000002002 */
[----:B------:R-:W-:Y:S01]  /*19b0*/  FADD R6, R27, -12583039 ;  /* 0xcb40007f1b067421 */ /* 0x000fe20000000000 */
[----:B0-----:R-:W-:Y:S01]  /*19c0*/  FMUL R19, R30, R29 ;  /* 0x0000001d1e137220 */ /* 0x001fe20000400000 */
[----:B------:R-:W-:Y:S01]  /*19d0*/  FFMA R30, R25, 1.925963033500011079e-08, R26 ;  /* 0x32a57060191e7823 */ /* 0x000fe2000000001a */
[-C--:B------:R-:W-:Y:S01]  /*19e0*/  FFMA.RM R26, R10, R3.reuse, 12582913 ;  /* 0x4b4000010a1a7423 */ /* 0x080fe20000004003 */
[-C--:B------:R-:W-:Y:S01]  /*19f0*/  FFMA.RM R25, R32, R3.reuse, 12582913 ;  /* 0x4b40000120197423 */ /* 0x080fe20000004003 */
[----:B------:R-:W-:Y:S01]  /*1a00*/  FADD R28, R24, -12583039 ;  /* 0xcb40007f181c7421 */ /* 0x000fe20000000000 */
[----:B------:R-:W-:Y:S01]  /*1a10*/  FFMA.SAT R32, R33, R2, 0.5 ;  /* 0x3f00000021207423 */ /* 0x000fe20000002002 */
[----:B------:R-:W-:Y:S01]  /*1a20*/  FADD R4, R26, -12583039 ;  /* 0xcb40007f1a047421 */ /* 0x000fe20000000000 */
[----:B------:R-:W-:Y:S01]  /*1a30*/  FADD R10, R25, -12583039 ;  /* 0xcb40007f190a7421 */ /* 0x000fe20000000000 */
[----:B------:R-:W0:Y:S01]  /*1a40*/  MUFU.EX2 R30, R30 ;  /* 0x0000001e001e7308 */ /* 0x000e220000000800 */
[----:B------:R-:W-:Y:S01]  /*1a50*/  FFMA R28, R9, 1.4426950216293334961, -R28 ;  /* 0x3fb8aa3b091c7823 */ /* 0x000fe2000000081c */
[----:B------:R-:W-:Y:S01]  /*1a60*/  FFMA R4, R23, 1.4426950216293334961, -R4 ;  /* 0x3fb8aa3b17047823 */ /* 0x000fe20000000804 */
[----:B------:R-:W-:Y:S01]  /*1a70*/  FFMA R10, R11, 1.4426950216293334961, -R10 ;  /* 0x3fb8aa3b0b0a7823 */ /* 0x000fe2000000080a */
[-C--:B------:R-:W-:Y:S01]  /*1a80*/  FFMA.RM R5, R32, R3.reuse, 12582913 ;  /* 0x4b40000120057423 */ /* 0x080fe20000004003 */
[----:B------:R-:W-:Y:S01]  /*1a90*/  FFMA R28, R9, 1.925963033500011079e-08, R28 ;  /* 0x32a57060091c7823 */ /* 0x000fe2000000001c */
[----:B------:R-:W-:Y:S01]  /*1aa0*/  FFMA R4, R23, 1.925963033500011079e-08, R4 ;  /* 0x32a5706017047823 */ /* 0x000fe20000000004 */
[----:B------:R-:W-:Y:S01]  /*1ab0*/  FFMA R32, R11, 1.925963033500011079e-08, R10 ;  /* 0x32a570600b207823 */ /* 0x000fe2000000000a */
[----:B------:R-:W-:Y:S01]  /*1ac0*/  SHF.L.U32 R23, R8, 0x17, RZ ;  /* 0x0000001708177819 */ /* 0x000fe200000006ff */
[----:B------:R-:W-:Y:S01]  /*1ad0*/  FADD R34, R5, -12583039 ;  /* 0xcb40007f05227421 */ /* 0x000fe20000000000 */
[----:B------:R-:W1:Y:S01]  /*1ae0*/  LDS.128 R8, [R43+0x50] ;  /* 0x000050002b087984 */ /* 0x000e620000000c00 */
[----:B------:R2:W-:Y:S01]  /*1af0*/  MUFU.EX2 R29, R4 ;  /* 0x00000004001d7308 */ /* 0x0005e20000000800 */
[----:B------:R-:W-:Y:S01]  /*1b00*/  SHF.L.U32 R37, R25, 0x17, RZ ;  /* 0x0000001719257819 */ /* 0x000fe200000006ff */
[----:B------:R-:W-:Y:S01]  /*1b10*/  FFMA R34, R33, 1.4426950216293334961, -R34 ;  /* 0x3fb8aa3b21227823 */ /* 0x000fe20000000822 */
[----:B0-----:R-:W-:Y:S01]  /*1b20*/  FMUL R23, R23, R30 ;  /* 0x0000001e17177220 */ /* 0x001fe20000400000 */
[----:B------:R-:W-:Y:S01]  /*1b30*/  FFMA R30, R31, 1.4426950216293334961, -R6 ;  /* 0x3fb8aa3b1f1e7823 */ /* 0x000fe20000000806 */
[----:B------:R-:W-:Y:S01]  /*1b40*/  FFMA.RM R6, R36, R3, 12582913 ;  /* 0x4b40000124067423 */ /* 0x000fe20000004003 */
[----:B------:R-:W-:Y:S01]  /*1b50*/  FFMA R34, R33, 1.925963033500011079e-08, R34 ;  /* 0x32a5706021227823 */ /* 0x000fe20000000022 */
[----:B------:R-:W-:Y:S01]  /*1b60*/  FADD R33, -R39, R7 ;  /* 0x0000000727217221 */ /* 0x000fe20000000100 */
[----:B------:R-:W0:Y:S01]  /*1b70*/  MUFU.EX2 R28, R28 ;  /* 0x0000001c001c7308 */ /* 0x000e220000000800 */
[C---:B--2---:R-:W-:Y:S01]  /*1b80*/  FADD R4, R6.reuse, -12583039 ;  /* 0xcb40007f06047421 */ /* 0x044fe20000000000 */
[----:B------:R-:W-:Y:S01]  /*1b90*/  FFMA R30, R31, 1.925963033500011079e-08, R30 ;  /* 0x32a570601f1e7823 */ /* 0x000fe2000000001e */
[----:B------:R-:W-:Y:S01]  /*1ba0*/  FFMA.SAT R38, R33, R2, 0.5 ;  /* 0x3f00000021267423 */ /* 0x000fe20000002002 */
[----:B------:R-:W-:Y:S01]  /*1bb0*/  SHF.L.U32 R6, R6, 0x17, RZ ;  /* 0x0000001706067819 */ /* 0x000fe200000006ff */
[----:B------:R-:W-:-:S02]  /*1bc0*/  FFMA R36, R35, 1.4426950216293334961, -R4 ;  /* 0x3fb8aa3b23247823 */ /* 0x000fc40000000804 */
[----:B------:R-:W-:Y:S01]  /*1bd0*/  FFMA.RM R4, R38, R3, 12582913 ;  /* 0x4b40000126047423 */ /* 0x000fe20000004003 */
[----:B------:R-:W2:Y:S01]  /*1be0*/  MUFU.EX2 R32, R32 ;  /* 0x0000002000207308 */ /* 0x000ea20000000800 */
[----:B------:R-:W-:Y:S01]  /*1bf0*/  FFMA R7, R35, 1.925963033500011079e-08, R36 ;  /* 0x32a5706023077823 */ /* 0x000fe20000000024 */
[----:B------:R-:W-:Y:S01]  /*1c00*/  SHF.L.U32 R35, R24, 0x17, RZ ;  /* 0x0000001718237819 */ /* 0x000fe200000006ff */
[----:B------:R-:W-:Y:S01]  /*1c10*/  FADD R36, R4, -12583039 ;  /* 0xcb40007f04247421 */ /* 0x000fe20000000000 */
[----:B------:R-:W-:-:S03]  /*1c20*/  SHF.L.U32 R24, R26, 0x17, RZ ;  /* 0x000000171a187819 */ /* 0x000fc600000006ff */
[----:B------:R-:W-:Y:S01]  /*1c30*/  FFMA R36, R33, 1.4426950216293334961, -R36 ;  /* 0x3fb8aa3b21247823 */ /* 0x000fe20000000824 */
[----:B------:R-:W3:Y:S01]  /*1c40*/  MUFU.EX2 R31, R34 ;  /* 0x00000022001f7308 */ /* 0x000ee20000000800 */
[----:B0-----:R-:W-:Y:S01]  /*1c50*/  FMUL R26, R35, R28 ;  /* 0x0000001c231a7220 */ /* 0x001fe20000400000 */
[----:B------:R-:W-:Y:S01]  /*1c60*/  FMUL R25, R24, R29 ;  /* 0x0000001d18197220 */ /* 0x000fe20000400000 */
[----:B------:R-:W-:Y:S01]  /*1c70*/  FFMA R36, R33, 1.925963033500011079e-08, R36 ;  /* 0x32a5706021247823 */ /* 0x000fe20000000024 */
[----:B------:R-:W-:-:S04]  /*1c80*/  SHF.L.U32 R35, R4, 0x17, RZ ;  /* 0x0000001704237819 */ /* 0x000fc800000006ff */
[----:B------:R-:W0:Y:S01]  /*1c90*/  MUFU.EX2 R30, R30 ;  /* 0x0000001e001e7308 */ /* 0x000e220000000800 */
[----:B--2---:R-:W-:Y:S01]  /*1ca0*/  FMUL R24, R37, R32 ;  /* 0x0000002025187220 */ /* 0x004fe20000400000 */
[----:B-1----:R-:W-:Y:S01]  /*1cb0*/  FADD R29, -R39, R8 ;  /* 0x00000008271d7221 */ /* 0x002fe20000000100 */
[----:B------:R-:W-:Y:S01]  /*1cc0*/  SHF.L.U32 R8, R5, 0x17, RZ ;  /* 0x0000001705087819 */ /* 0x000fe200000006ff */
[----:B------:R-:W-:Y:S01]  /*1cd0*/  FADD R33, -R39, R9 ;  /* 0x0000000927217221 */ /* 0x000fe20000000100 */
[----:B------:R-:W-:-:S03]  /*1ce0*/  SHF.L.U32 R5, R27, 0x17, RZ ;  /* 0x000000171b057819 */ /* 0x000fc600000006ff */
[----:B------:R-:W1:Y:S01]  /*1cf0*/  MUFU.EX2 R7, R7 ;  /* 0x0000000700077308 */ /* 0x000e620000000800 */
[----:B------:R-:W-:Y:S01]  /*1d00*/  FFMA.SAT R32, R29, R2, 0.5 ;  /* 0x3f0000001d207423 */ /* 0x000fe20000002002 */
[----:B---3--:R-:W-:Y:S01]  /*1d10*/  FMUL R27, R8, R31 ;  /* 0x0000001f081b7220 */ /* 0x008fe20000400000 */
[----:B------:R-:W-:Y:S02]  /*1d20*/  FADD R37, -R39, R11 ;  /* 0x0000000b27257221 */ /* 0x000fe40000000100 */
[----:B------:R-:W-:-:S03]  /*1d30*/  FFMA.RM R31, R32, R3, 12582913 ;  /* 0x4b400001201f7423 */ /* 0x000fc60000004003 */
[----:B------:R2:W3:Y:S01]  /*1d40*/  MUFU.EX2 R28, R36 ;  /* 0x00000024001c7308 */ /* 0x0004e20000000800 */
[----:B0-----:R-:W-:Y:S01]  /*1d50*/  FMUL R9, R5, R30 ;  /* 0x0000001e05097220 */ /* 0x001fe20000400000 */
[----:B------:R-:W-:Y:S01]  /*1d60*/  FFMA.SAT R30, R33, R2, 0.5 ;  /* 0x3f000000211e7423 */ /* 0x000fe20000002002 */
[----:B------:R-:W-:-:S03]  /*1d70*/  FADD R32, R31, -12583039 ;  /* 0xcb40007f1f207421 */ /* 0x000fc60000000000 */
[----:B------:R-:W-:Y:S01]  /*1d80*/  FFMA.RM R30, R30, R3, 12582913 ;  /* 0x4b4000011e1e7423 */ /* 0x000fe20000004003 */
[C---:B------:R-:W-:Y:S01]  /*1d90*/  FFMA R32, R29.reuse, 1.4426950216293334961, -R32 ;  /* 0x3fb8aa3b1d207823 */ /* 0x040fe20000000820 */
[----:B-1----:R-:W-:Y:S02]  /*1da0*/  FMUL R8, R6, R7 ;  /* 0x0000000706087220 */ /* 0x002fe40000400000 */
[----:B--2---:R-:W-:Y:S01]  /*1db0*/  FADD R36, R30, -12583039 ;  /* 0xcb40007f1e247421 */ /* 0x004fe20000000000 */
[----:B------:R-:W0:Y:S01]  /*1dc0*/  LDS.128 R4, [R43+0x60] ;  /* 0x000060002b047984 */ /* 0x000e220000000c00 */
[----:B------:R-:W-:Y:S01]  /*1dd0*/  FFMA R34, R29, 1.925963033500011079e-08, R32 ;  /* 0x32a570601d227823 */ /* 0x000fe20000000020 */
[----:B------:R-:W-:Y:S01]  /*1de0*/  FFMA.SAT R32, R37, R2, 0.5 ;  /* 0x3f00000025207423 */ /* 0x000fe20000002002 */
[----:B------:R-:W-:Y:S01]  /*1df0*/  FFMA R36, R33, 1.4426950216293334961, -R36 ;  /* 0x3fb8aa3b21247823 */ /* 0x000fe20000000824 */
[----:B---3--:R-:W-:Y:S01]  /*1e00*/  FMUL R28, R35, R28 ;  /* 0x0000001c231c7220 */ /* 0x008fe20000400000 */
[----:B------:R-:W-:Y:S01]  /*1e10*/  FADD R35, -R39, R10 ;  /* 0x0000000a27237221 */ /* 0x000fe20000000100 */
[----:B------:R-:W-:Y:S01]  /*1e20*/  FFMA.RM R32, R32, R3, 12582913 ;  /* 0x4b40000120207423 */ /* 0x000fe20000004003 */
[----:B------:R-:W-:-:S02]  /*1e30*/  FFMA R36, R33, 1.925963033500011079e-08, R36 ;  /* 0x32a5706021247823 */ /* 0x000fc40000000024 */
[----:B------:R-:W-:Y:S01]  /*1e40*/  FFMA.SAT R10, R35, R2, 0.5 ;  /* 0x3f000000230a7423 */ /* 0x000fe20000002002 */
[----:B------:R-:W-:Y:S01]  /*1e50*/  FADD R33, R32, -12583039 ;  /* 0xcb40007f20217421 */ /* 0x000fe20000000000 */
[----:B------:R-:W1:Y:S02]  /*1e60*/  MUFU.EX2 R11, R36 ;  /* 0x00000024000b7308 */ /* 0x000e640000000800 */
[----:B------:R-:W-:Y:S01]  /*1e70*/  FFMA.RM R29, R10, R3, 12582913 ;  /* 0x4b4000010a1d7423 */ /* 0x000fe20000004003 */
[----:B------:R-:W-:-:S03]  /*1e80*/  FFMA R33, R37, 1.4426950216293334961, -R33 ;  /* 0x3fb8aa3b25217823 */ /* 0x000fc60000000821 */
[----:B------:R-:W-:Y:S01]  /*1e90*/  FADD R38, R29, -12583039 ;  /* 0xcb40007f1d267421 */ /* 0x000fe20000000000 */
[----:B------:R-:W-:Y:S01]  /*1ea0*/  FFMA R37, R37, 1.925963033500011079e-08, R33 ;  /* 0x32a5706025257823 */ /* 0x000fe20000000021 */
[----:B------:R2:W3:Y:S01]  /*1eb0*/  MUFU.EX2 R10, R34 ;  /* 0x00000022000a7308 */ /* 0x0004e20000000800 */
[----:B------:R-:W-:Y:S01]  /*1ec0*/  SHF.L.U32 R33, R31, 0x17, RZ ;  /* 0x000000171f217819 */ /* 0x000fe200000006ff */
[----:B------:R-:W-:-:S04]  /*1ed0*/  FFMA R38, R35, 1.4426950216293334961, -R38 ;  /* 0x3fb8aa3b23267823 */ /* 0x000fc80000000826 */
[----:B------:R-:W-:Y:S01]  /*1ee0*/  FFMA R38, R35, 1.925963033500011079e-08, R38 ;  /* 0x32a5706023267823 */ /* 0x000fe20000000026 */
[----:B--2---:R-:W-:-:S03]  /*1ef0*/  SHF.L.U32 R34, R30, 0x17, RZ ;  /* 0x000000171e227819 */ /* 0x004fc600000006ff */
[----:B------:R2:W4:Y:S02]  /*1f00*/  MUFU.EX2 R31, R38 ;  /* 0x00000026001f7308 */ /* 0x0005240000000800 */
[----:B-1----:R-:W-:Y:S01]  /*1f10*/  FMUL R11, R34, R11 ;  /* 0x0000000b220b7220 */ /* 0x002fe20000400000 */
[----:B------:R-:W-:Y:S01]  /*1f20*/  SHF.L.U32 R34, R29, 0x17, RZ ;  /* 0x000000171d227819 */ /* 0x000fe200000006ff */
[----:B---3--:R-:W-:-:S04]  /*1f30*/  FMUL R10, R33, R10 ;  /* 0x0000000a210a7220 */ /* 0x008fc80000400000 */
[----:B------:R-:W1:Y:S01]  /*1f40*/  MUFU.EX2 R30, R37 ;  /* 0x00000025001e7308 */ /* 0x000e620000000800 */
[C---:B0-----:R-:W-:Y:S01]  /*1f50*/  FADD R33, -R39.reuse, R4 ;  /* 0x0000000427217221 */ /* 0x041fe20000000100 */
[C---:B------:R-:W-:Y:S01]  /*1f60*/  FADD R35, -R39.reuse, R5 ;  /* 0x0000000527237221 */ /* 0x040fe20000000100 */
[----:B------:R-:W-:Y:S02]  /*1f70*/  FADD R7, -R39, R7 ;  /* 0x0000000727077221 */ /* 0x000fe40000000100 */
[-C--:B------:R-:W-:Y:S01]  /*1f80*/  FFMA.SAT R4, R33, R2.reuse, 0.5 ;  /* 0x3f00000021047423 */ /* 0x080fe20000002002 */
[-C--:B------:R-:W-:Y:S01]  /*1f90*/  FFMA.SAT R36, R35, R2.reuse, 0.5 ;  /* 0x3f00000023247423 */ /* 0x080fe20000002002 */
[----:B--2---:R-:W-:Y:S02]  /*1fa0*/  FFMA.SAT R38, R7, R2, 0.5 ;  /* 0x3f00000007267423 */ /* 0x004fe40000002002 */
[----:B------:R-:W-:Y:S01]  /*1fb0*/  FFMA.RM R4, R4, R3, 12582913 ;  /* 0x4b40000104047423 */ /* 0x000fe20000004003 */
[----:B----4-:R-:W-:Y:S01]  /*1fc0*/  FMUL R29, R34, R31 ;  /* 0x0000001f221d7220 */ /* 0x010fe20000400000 */
[----:B------:R-:W-:Y:S01]  /*1fd0*/  SHF.L.U32 R31, R32, 0x17, RZ ;  /* 0x00000017201f7819 */ /* 0x000fe200000006ff */
[----:B------:R-:W-:Y:S01]  /*1fe0*/  FFMA.RM R5, R36, R3, 12582913 ;  /* 0x4b40000124057423 */ /* 0x000fe20000004003 */
[----:B------:R-:W-:-:S04]  /*1ff0*/  FADD R34, R4, -12583039 ;  /* 0xcb40007f04227421 */ /* 0x000fc80000000000 */
[----:B------:R-:W-:Y:S01]  /*2000*/  FFMA R34, R33, 1.4426950216293334961, -R34 ;  /* 0x3fb8aa3b21227823 */ /* 0x000fe20000000822 */
[----:B-1----:R-:W-:Y:S01]  /*2010*/  FMUL R30, R31, R30 ;  /* 0x0000001e1f1e7220 */ /* 0x002fe20000400000 */
[----:B------:R-:W-:Y:S02]  /*2020*/  FADD R31, -R39, R6 ;  /* 0x00000006271f7221 */ /* 0x000fe40000000100 */
[----:B------:R-:W-:Y:S01]  /*2030*/  FFMA R32, R33, 1.925963033500011079e-08, R34 ;  /* 0x32a5706021207823 */ /* 0x000fe20000000022 */
[----:B------:R-:W-:Y:S01]  /*2040*/  FADD R34, R5, -12583039 ;  /* 0xcb40007f05227421 */ /* 0x000fe20000000000 */
[----:B------:R-:W-:Y:S01]  /*2050*/  FFMA.SAT R36, R31, R2, 0.5 ;  /* 0x3f0000001f247423 */ /* 0x000fe20000002002 */
[----:B------:R-:W-:Y:S02]  /*2060*/  SHF.L.U32 R5, R5, 0x17, RZ ;  /* 0x0000001705057819 */ /* 0x000fe400000006ff */
[C---:B------:R-:W-:Y:S01]  /*2070*/  FFMA R34, R35.reuse, 1.4426950216293334961, -R34 ;  /* 0x3fb8aa3b23227823 */ /* 0x040fe20000000822 */
[----:B------:R-:W-:Y:S01]  /*2080*/  FFMA.RM R33, R36, R3, 12582913 ;  /* 0x4b40000124217423 */ /* 0x000fe20000004003 */
[----:B------:R-:W0:Y:S02]  /*2090*/  MUFU.EX2 R32, R32 ;  /* 0x0000002000207308 */ /* 0x000e240000000800 */
[----:B------:R-:W-:Y:S01]  /*20a0*/  FFMA R6, R35, 1.925963033500011079e-08, R34 ;  /* 0x32a5706023067823 */ /* 0x000fe20000000022 */
[C---:B------:R-:W-:Y:S01]  /*20b0*/  FADD R34, R33.reuse, -12583039 ;  /* 0xcb40007f21227421 */ /* 0x040fe20000000000 */
[----:B------:R-:W-:-:S03]  /*20c0*/  SHF.L.U32 R33, R33, 0x17, RZ ;  /* 0x0000001721217819 */ /* 0x000fc600000006ff */
[C---:B------:R-:W-:Y:S01]  /*20d0*/  FFMA R36, R31.reuse, 1.4426950216293334961, -R34 ;  /* 0x3fb8aa3b1f247823 */ /* 0x040fe20000000822 */
[----:B------:R-:W1:Y:S01]  /*20e0*/  MUFU.EX2 R6, R6 ;  /* 0x0000000600067308 */ /* 0x000e620000000800 */
[----:B------:R-:W-:Y:S02]  /*20f0*/  FFMA.RM R34, R38, R3, 12582913 ;  /* 0x4b40000126227423 */ /* 0x000fe40000004003 */
[----:B------:R-:W-:Y:S01]  /*2100*/  FFMA R35, R31, 1.925963033500011079e-08, R36 ;  /* 0x32a570601f237823 */ /* 0x000fe20000000024 */
[----:B------:R-:W-:Y:S01]  /*2110*/  SHF.L.U32 R31, R4, 0x17, RZ ;  /* 0x00000017041f7819 */ /* 0x000fe200000006ff */
[----:B------:R-:W-:-:S03]  /*2120*/  FADD R36, R34, -12583039 ;  /* 0xcb40007f22247421 */ /* 0x000fc60000000000 */
[----:B------:R-:W2:Y:S01]  /*2130*/  MUFU.EX2 R38, R35 ;  /* 0x0000002300267308 */ /* 0x000ea20000000800 */
[----:B------:R-:W-:Y:S01]  /*2140*/  FFMA R36, R7, 1.4426950216293334961, -R36 ;  /* 0x3fb8aa3b07247823 */ /* 0x000fe20000000824 */
[----:B0-----:R-:W-:-:S03]  /*2150*/  FMUL R32, R31, R32 ;  /* 0x000000201f207220 */ /* 0x001fc60000400000 */
[----:B------:R-:W-:Y:S01]  /*2160*/  FFMA R36, R7, 1.925963033500011079e-08, R36 ;  /* 0x32a5706007247823 */ /* 0x000fe20000000024 */
[----:B-1----:R-:W-:Y:S02]  /*2170*/  FMUL R31, R5, R6 ;  /* 0x00000006051f7220 */ /* 0x002fe40000400000 */
[----:B------:R-:W0:Y:S03]  /*2180*/  LDS.128 R4, [R43+0x70] ;  /* 0x000070002b047984 */ /* 0x000e260000000c00 */
[----:B------:R-:W1:Y:S01]  /*2190*/  MUFU.EX2 R36, R36 ;  /* 0x0000002400247308 */ /* 0x000e620000000800 */
[----:B0-----:R-:W-:Y:S01]  /*21a0*/  FADD R37, -R39, R4 ;  /* 0x0000000427257221 */ /* 0x001fe20000000100 */
[----:B--2---:R-:W-:Y:S01]  /*21b0*/  FMUL R4, R33, R38 ;  /* 0x0000002621047220 */ /* 0x004fe20000400000 */
[----:B------:R-:W-:Y:S01]  /*21c0*/  SHF.L.U32 R33, R34, 0x17, RZ ;  /* 0x0000001722217819 */ /* 0x000fe200000006ff */
[----:B------:R-:W-:Y:S01]  /*21d0*/  FADD R35, -R39, R5 ;  /* 0x0000000527237221 */ /* 0x000fe20000000100 */
[----:B------:R-:W-:-:S03]  /*21e0*/  FFMA.SAT R38, R37, R2, 0.5 ;  /* 0x3f00000025267423 */ /* 0x000fc60000002002 */
[----:B-1----:R-:W-:Y:S01]  /*21f0*/  FMUL R33, R33, R36 ;  /* 0x0000002421217220 */ /* 0x002fe20000400000 */
[----:B------:R-:W-:Y:S01]  /*2200*/  FFMA.RM R34, R38, R3, 12582913 ;  /* 0x4b40000126227423 */ /* 0x000fe20000004003 */
[----:B------:R-:W-:-:S03]  /*2210*/  FFMA.SAT R36, R35, R2, 0.5 ;  /* 0x3f00000023247423 */ /* 0x000fc60000002002 */
[C---:B------:R-:W-:Y:S01]  /*2220*/  FADD R38, R34.reuse, -12583039 ;  /* 0xcb40007f22267421 */ /* 0x040fe20000000000 */
[----:B------:R-:W-:Y:S01]  /*2230*/  SHF.L.U32 R5, R34, 0x17, RZ ;  /* 0x0000001722057819 */ /* 0x000fe200000006ff */
[----:B------:R-:W-:Y:S02]  /*2240*/  FFMA.RM R34, R36, R3, 12582913 ;  /* 0x4b40000124227423 */ /* 0x000fe40000004003 */
[C---:B------:R-:W-:Y:S02]  /*2250*/  FFMA R38, R37.reuse, 1.4426950216293334961, -R38 ;  /* 0x3fb8aa3b25267823 */ /* 0x040fe40000000826 */
[----:B------:R-:W-:Y:S02]  /*2260*/  FADD R36, R34, -12583039 ;  /* 0xcb40007f22247421 */ /* 0x000fe40000000000 */
[----:B------:R-:W-:Y:S02]  /*2270*/  FFMA R38, R37, 1.925963033500011079e-08, R38 ;  /* 0x32a5706025267823 */ /* 0x000fe40000000026 */
[----:B------:R-:W-:-:S04]  /*2280*/  FFMA R36, R35, 1.4426950216293334961, -R36 ;  /* 0x3fb8aa3b23247823 */ /* 0x000fc80000000824 */
[----:B------:R-:W0:Y:S01]  /*2290*/  MUFU.EX2 R38, R38 ;  /* 0x0000002600267308 */ /* 0x000e220000000800 */
[----:B------:R-:W-:Y:S01]  /*22a0*/  FFMA R36, R35, 1.925963033500011079e-08, R36 ;  /* 0x32a5706023247823 */ /* 0x000fe20000000024 */
[----:B------:R-:W-:Y:S01]  /*22b0*/  FADD R35, -R39, R6 ;  /* 0x0000000627237221 */ /* 0x000fe20000000100 */
[----:B------:R-:W-:-:S05]  /*22c0*/  SHF.L.U32 R6, R34, 0x17, RZ ;  /* 0x0000001722067819 */ /* 0x000fca00000006ff */
[----:B------:R-:W1:Y:S01]  /*22d0*/  MUFU.EX2 R37, R36 ;  /* 0x0000002400257308 */ /* 0x000e620000000800 */
[----:B0-----:R-:W-:Y:S01]  /*22e0*/  FMUL R5, R5, R38 ;  /* 0x0000002605057220 */ /* 0x001fe20000400000 */
[----:B------:R-:W-:-:S04]  /*22f0*/  FFMA.SAT R38, R35, R2, 0.5 ;  /* 0x3f00000023267423 */ /* 0x000fc80000002002 */
[----:B------:R-:W-:Y:S01]  /*2300*/  FFMA.RM R34, R38, R3, 12582913 ;  /* 0x4b40000126227423 */ /* 0x000fe20000004003 */
[----:B-1----:R-:W-:-:S03]  /*2310*/  FMUL R6, R6, R37 ;  /* 0x0000002506067220 */ /* 0x002fc60000400000 */
[----:B------:R-:W-:Y:S01]  /*2320*/  FADD R38, R34, -12583039 ;  /* 0xcb40007f22267421 */ /* 0x000fe20000000000 */
[----:B------:R-:W-:-:S03]  /*2330*/  FADD R37, RZ, R0 ;  /* 0x00000000ff257221 */ /* 0x000fc60000000000 */
[----:B------:R-:W-:-:S04]  /*2340*/  FFMA R38, R35, 1.4426950216293334961, -R38 ;  /* 0x3fb8aa3b23267823 */ /* 0x000fc80000000826 */
[----:B------:R-:W-:Y:S01]  /*2350*/  FFMA R38, R35, 1.925963033500011079e-08, R38 ;  /* 0x32a5706023267823 */ /* 0x000fe20000000026 */
[----:B------:R-:W-:Y:S01]  /*2360*/  FADD R35, -R39, R7 ;  /* 0x0000000727237221 */ /* 0x000fe20000000100 */
[----:B------:R-:W-:-:S03]  /*2370*/  SHF.L.U32 R7, R34, 0x17, RZ ;  /* 0x0000001722077819 */ /* 0x000fc600000006ff */
[----:B------:R-:W-:Y:S01]  /*2380*/  FFMA.SAT R36, R35, R2, 0.5 ;  /* 0x3f00000023247423 */ /* 0x000fe20000002002 */
[----:B------:R-:W0:Y:S03]  /*2390*/  MUFU.EX2 R38, R38 ;  /* 0x0000002600267308 */ /* 0x000e260000000800 */
[----:B------:R-:W-:-:S04]  /*23a0*/  FFMA.RM R34, R36, R3, 12582913 ;  /* 0x4b40000124227423 */ /* 0x000fc80000004003 */
[C---:B------:R-:W-:Y:S01]  /*23b0*/  FADD R36, R34.reuse, -12583039 ;  /* 0xcb40007f22247421 */ /* 0x040fe20000000000 */
[----:B------:R-:W-:-:S03]  /*23c0*/  SHF.L.U32 R34, R34, 0x17, RZ ;  /* 0x0000001722227819 */ /* 0x000fc600000006ff */
[----:B------:R-:W-:-:S04]  /*23d0*/  FFMA R36, R35, 1.4426950216293334961, -R36 ;  /* 0x3fb8aa3b23247823 */ /* 0x000fc80000000824 */
[----:B------:R-:W-:Y:S01]  /*23e0*/  FFMA R35, R35, 1.925963033500011079e-08, R36 ;  /* 0x32a5706023237823 */ /* 0x000fe20000000024 */
[----:B------:R-:W-:Y:S01]  /*23f0*/  FADD R36, R37, R18 ;  /* 0x0000001225247221 */ /* 0x000fe20000000000 */
[----:B0-----:R-:W-:-:S03]  /*2400*/  FMUL R7, R7, R38 ;  /* 0x0000002607077220 */ /* 0x001fc60000400000 */
[----:B------:R-:W-:Y:S01]  /*2410*/  FADD R37, R36, R17 ;  /* 0x0000001124257221 */ /* 0x000fe20000000000 */
[----:B------:R-:W0:Y:S03]  /*2420*/  MUFU.EX2 R35, R35 ;  /* 0x0000002300237308 */ /* 0x000e260000000800 */
[----:B------:R-:W-:-:S04]  /*2430*/  FADD R36, R37, R16 ;  /* 0x0000001025247221 */ /* 0x000fc80000000000 */
[----:B------:R-:W-:-:S04]  /*2440*/  FADD R37, R36, R15 ;  /* 0x0000000f24257221 */ /* 0x000fc80000000000 */
[----:B------:R-:W-:-:S04]  /*2450*/  FADD R36, R37, R14 ;  /* 0x0000000e25247221 */ /* 0x000fc80000000000 */
[----:B------:R-:W-:Y:S01]  /*2460*/  FADD R37, R36, R13 ;  /* 0x0000000d24257221 */ /* 0x000fe20000000000 */
[----:B0-----:R-:W-:-:S03]  /*2470*/  FMUL R34, R34, R35 ;  /* 0x0000002322227220 */ /* 0x001fc60000400000 */
[----:B------:R-:W-:-:S04]  /*2480*/  FADD R37, R37, R12 ;  /* 0x0000000c25257221 */ /* 0x000fc80000000000 */
        /* <DEDUP_REMOVED lines=23> */
[----:B------:R-:W-:Y:S01]  /*2600*/  FADD R37, R37, R34 ;  /* 0x0000002225257221 */ /* 0x000fe20000000000 */
[----:B------:R-:W-:Y:S06]  /*2610*/  BRA.U !UP0, `(.L_x_9) ;  /* 0x0000000508707547 */ /* 0x000fec000b800000 */
[----:B------:R-:W-:Y:S01]  /*2620*/  FADD R35, R40, -R39 ;  /* 0x8000002728237221 */ /* 0x000fe20000000000 */
[----:B------:R-:W-:Y:S02]  /*2630*/  UIADD3 UR11, UPT, UPT, UR5, 0x6000, URZ ;  /* 0x00006000050b7890 */ /* 0x000fe4000fffe0ff */
[----:B------:R-:W-:Y:S01]  /*2640*/  UIADD3 UR5, UPT, UPT, UR5, 0x2000, URZ ;  /* 0x0000200005057890 */ /* 0x000fe2000fffe0ff */
[----:B------:R-:W-:Y:S01]  /*2650*/  FFMA.SAT R2, R35, R2, 0.5 ;  /* 0x3f00000023027423 */ /* 0x000fe20000002002 */
[----:B------:R-:W-:Y:S02]  /*2660*/  ULEA UR11, UR12, UR11, 0x18 ;  /* 0x0000000b0c0b7291 */ /* 0x000fe4000f8ec0ff */
[----:B------:R-:W-:Y:S01]  /*2670*/  ULEA UR12, UR12, UR5, 0x18 ;  /* 0x000000050c0c7291 */ /* 0x000fe2000f8ec0ff */
[----:B------:R-:W-:Y:S02]  /*2680*/  FFMA.RM R2, R2, R3, 12582913 ;  /* 0x4b40000102027423 */ /* 0x000fe40000004003 */
[----:B------:R-:W0:Y:S01]  /*2690*/  LDS R3, [R42] ;  /* 0x000000002a037984 */ /* 0x000e220000000800 */
[----:B------:R-:W-:Y:S01]  /*26a0*/  UMOV UR5, URZ ;  /* 0x000000ff00057c82 */ /* 0x000fe20008000000 */
[C---:B------:R-:W-:Y:S01]  /*26b0*/  FADD R36, R2.reuse, -12583039 ;  /* 0xcb40007f02247421 */ /* 0x040fe20000000000 */
[----:B------:R-:W-:-:S03]  /*26c0*/  SHF.L.U32 R2, R2, 0x17, RZ ;  /* 0x0000001702027819 */ /* 0x000fc600000006ff */
[----:B------:R-:W-:-:S04]  /*26d0*/  FFMA R36, R35, 1.4426950216293334961, -R36 ;  /* 0x3fb8aa3b23247823 */ /* 0x000fc80000000824 */
[----:B------:R-:W-:-:S04]  /*26e0*/  FFMA R36, R35, 1.925963033500011079e-08, R36 ;  /* 0x32a5706023247823 */ /* 0x000fc80000000024 */
[----:B------:R-:W1:Y:S02]  /*26f0*/  MUFU.EX2 R35, R36 ;  /* 0x0000002400237308 */ /* 0x000e640000000800 */
[----:B-1----:R-:W-:-:S05]  /*2700*/  FMUL R2, R2, R35 ;  /* 0x0000002302027220 */ /* 0x002fca0000400000 */
[----:B------:R-:W-:-:S05]  /*2710*/  FMNMX.NAN R2, R2, 9.9999999747524270788e-07, !PT ;  /* 0x358637bd02027809 */ /* 0x000fca0007820000 */
[----:B0-----:R-:W-:-:S05]  /*2720*/  FFMA R3, R2, R3, R37 ;  /* 0x0000000302037223 */ /* 0x001fca0000000025 */
[----:B------:R0:W-:Y:S02]  /*2730*/  STS [R42], R3 ;  /* 0x000000032a007388 */ /* 0x0001e40000000800 */
.L_x_10:
[----:B------:R-:W-:-:S09]  /*2740*/  ULEA UR17, UR5, UR12, 0x2 ;  /* 0x0000000c05117291 */ /* 0x000fd2000f8e10ff */
[----:B01----:R-:W0:Y:S04]  /*2750*/  LDS R3, [UR17] ;  /* 0x00000011ff037984 */ /* 0x003e280008000800 */
[----:B------:R-:W1:Y:S04]  /*2760*/  LDS R35, [UR17+0x100] ;  /* 0x00010011ff237984 */ /* 0x000e680008000800 */
[----:B------:R-:W2:Y:S04]  /*2770*/  LDS R37, [UR17+0x200] ;  /* 0x00020011ff257984 */ /* 0x000ea80008000800 */
[----:B------:R-:W3:Y:S04]  /*2780*/  LDS R38, [UR17+0x300] ;  /* 0x00030011ff267984 */ /* 0x000ee80008000800 */
[----:B------:R-:W-:Y:S01]  /*2790*/  LDS R39, [UR17+0xb00] ;  /* 0x000b0011ff277984 */ /* 0x000fe20008000800 */
[----:B0-----:R-:W-:-:S04]  /*27a0*/  FFMA R3, R0, R3, RZ ;  /* 0x0000000300037223 */ /* 0x001fc800000000ff */
[----:B-1----:R-:W-:Y:S02]  /*27b0*/  FFMA R36, R18, R35, R3 ;  /* 0x0000002312247223 */ /* 0x002fe40000000003 */
[----:B------:R-:W0:Y:S02]  /*27c0*/  LDS R35, [UR17+0x400] ;  /* 0x00040011ff237984 */ /* 0x000e240008000800 */
[----:B--2---:R-:W-:Y:S02]  /*27d0*/  FFMA R37, R17, R37, R36 ;  /* 0x0000002511257223 */ /* 0x004fe40000000024 */
[----:B------:R-:W1:Y:S02]  /*27e0*/  LDS R3, [UR17+0x500] ;  /* 0x00050011ff037984 */ /* 0x000e640008000800 */
[----:B---3--:R-:W-:Y:S02]  /*27f0*/  FFMA R38, R16, R38, R37 ;  /* 0x0000002610267223 */ /* 0x008fe40000000025 */
[----:B------:R-:W2:Y:S04]  /*2800*/  LDS R36, [UR17+0x600] ;  /* 0x00060011ff247984 */ /* 0x000ea80008000800 */
[----:B------:R-:W3:Y:S01]  /*2810*/  LDS R37, [UR17+0x700] ;  /* 0x00070011ff257984 */ /* 0x000ee20008000800 */
[----:B0-----:R-:W-:-:S03]  /*2820*/  FFMA R35, R15, R35, R38 ;  /* 0x000000230f237223 */ /* 0x001fc60000000026 */
[----:B------:R-:W-:Y:S01]  /*2830*/  LDS R38, [UR17+0x900] ;  /* 0x00090011ff267984 */ /* 0x000fe20008000800 */
[----:B-1----:R-:W-:-:S03]  /*2840*/  FFMA R40, R14, R3, R35 ;  /* 0x000000030e287223 */ /* 0x002fc60000000023 */
[----:B------:R-:W0:Y:S01]  /*2850*/  LDS R35, [UR17+0x800] ;  /* 0x00080011ff237984 */ /* 0x000e220008000800 */
[----:B--2---:R-:W-:-:S03]  /*2860*/  FFMA R3, R13, R36, R40 ;  /* 0x000000240d037223 */ /* 0x004fc60000000028 */
[----:B------:R-:W-:Y:S01]  /*2870*/  LDS R40, [UR17+0xc00] ;  /* 0x000c0011ff287984 */ /* 0x000fe20008000800 */
[----:B---3--:R-:W-:-:S03]  /*2880*/  FFMA R37, R12, R37, R3 ;  /* 0x000000250c257223 */ /* 0x008fc60000000003 */
[----:B------:R-:W1:Y:S01]  /*2890*/  LDS R3, [UR17+0xa00] ;  /* 0x000a0011ff037984 */ /* 0x000e620008000800 */
[----:B0-----:R-:W-:-:S03]  /*28a0*/  FFMA R36, R22, R35, R37 ;  /* 0x0000002316247223 */ /* 0x001fc60000000025 */
[----:B------:R-:W0:Y:S01]  /*28b0*/  LDS R35, [UR17+0xd00] ;  /* 0x000d0011ff237984 */ /* 0x000e220008000800 */
[----:B------:R-:W-:-:S04]  /*28c0*/  FFMA R37, R21, R38, R36 ;  /* 0x0000002615257223 */ /* 0x000fc80000000024 */
[----:B-1----:R-:W-:Y:S02]  /*28d0*/  FFMA R36, R20, R3, R37 ;  /* 0x0000000314247223 */ /* 0x002fe40000000025 */
[----:B------:R-:W-:Y:S02]  /*28e0*/  LDS R37, [UR17+0xf00] ;  /* 0x000f0011ff257984 */ /* 0x000fe40008000800 */
[----:B------:R-:W-:Y:S02]  /*28f0*/  FFMA R38, R19, R39, R36 ;  /* 0x0000002713267223 */ /* 0x000fe40000000024 */
[----:B------:R-:W1:Y:S02]  /*2900*/  LDS R36, [UR17+0xe00] ;  /* 0x000e0011ff247984 */ /* 0x000e640008000800 */
[----:B------:R-:W-:Y:S02]  /*2910*/  FFMA R3, R23, R40, R38 ;  /* 0x0000002817037223 */ /* 0x000fe40000000026 */
[----:B------:R-:W-:Y:S04]  /*2920*/  LDS R38, [UR17+0x1100] ;  /* 0x00110011ff267984 */ /* 0x000fe80008000800 */
[----:B------:R-:W-:Y:S01]  /*2930*/  LDS R39, [UR17+0x1400] ;  /* 0x00140011ff277984 */ /* 0x000fe20008000800 */
[----:B0-----:R-:W-:-:S03]  /*2940*/  FFMA R40, R26, R35, R3 ;  /* 0x000000231a287223 */ /* 0x001fc60000000003 */
[----:B------:R-:W0:Y:S01]  /*2950*/  LDS R35, [UR17+0x1000] ;  /* 0x00100011ff237984 */ /* 0x000e220008000800 */
[----:B-1----:R-:W-:-:S04]  /*2960*/  FFMA R3, R25, R36, R40 ;  /* 0x0000002419037223 */ /* 0x002fc80000000028 */
[----:B------:R-:W-:Y:S02]  /*2970*/  FFMA R36, R24, R37, R3 ;  /* 0x0000002518247223 */ /* 0x000fe40000000003 */
[----:B------:R-:W1:Y:S04]  /*2980*/  LDS R3, [UR17+0x1200] ;  /* 0x00120011ff037984 */ /* 0x000e680008000800 */
[----:B------:R-:W2:Y:S01]  /*2990*/  LDS R37, [UR17+0x1300] ;  /* 0x00130011ff257984 */ /* 0x000ea20008000800 */
[----:B0-----:R-:W-:-:S04]  /*29a0*/  FFMA R36, R27, R35, R36 ;  /* 0x000000231b247223 */ /* 0x001fc80000000024 */
[----:B------:R-:W-:Y:S02]  /*29b0*/  FFMA R35, R9, R38, R36 ;  /* 0x0000002609237223 */ /* 0x000fe40000000024 */
[----:B------:R-:W0:Y:S04]  /*29c0*/  LDS R36, [UR17+0x1500] ;  /* 0x00150011ff247984 */ /* 0x000e280008000800 */
[----:B------:R-:W3:Y:S01]  /*29d0*/  LDS R38, [UR17+0x1600] ;  /* 0x00160011ff267984 */ /* 0x000ee20008000800 */
[----:B-1----:R-:W-:-:S03]  /*29e0*/  FFMA R3, R8, R3, R35 ;  /* 0x0000000308037223 */ /* 0x002fc60000000023 */
[----:B------:R-:W1:Y:S01]  /*29f0*/  LDS R35, [UR17+0x1700] ;  /* 0x00170011ff237984 */ /* 0x000e620008000800 */
[----:B--2---:R-:W-:-:S03]  /*2a00*/  FFMA R3, R28, R37, R3 ;  /* 0x000000251c037223 */ /* 0x004fc60000000003 */
[----:B------:R-:W2:Y:S01]  /*2a10*/  LDS R37, [UR17+0x1800] ;  /* 0x00180011ff257984 */ /* 0x000ea20008000800 */
[----:B------:R-:W-:-:S03]  /*2a20*/  FFMA R40, R10, R39, R3 ;  /* 0x000000270a287223 */ /* 0x000fc60000000003 */
[----:B------:R-:W-:Y:S01]  /*2a30*/  LDS R39, [UR17+0x1d00] ;  /* 0x001d0011ff277984 */ /* 0x000fe20008000800 */
[----:B0-----:R-:W-:-:S03]  /*2a40*/  FFMA R40, R11, R36, R40 ;  /* 0x000000240b287223 */ /* 0x001fc60000000028 */
[----:B------:R-:W0:Y:S01]  /*2a50*/  LDS R36, [UR17+0x1900] ;  /* 0x00190011ff247984 */ /* 0x000e220008000800 */
[----:B---3--:R-:W-:-:S04]  /*2a60*/  FFMA R3, R29, R38, R40 ;  /* 0x000000261d037223 */ /* 0x008fc80000000028 */
[----:B-1----:R-:W-:Y:S02]  /*2a70*/  FFMA R35, R30, R35, R3 ;  /* 0x000000231e237223 */ /* 0x002fe40000000003 */
[----:B------:R-:W1:Y:S02]  /*2a80*/  LDS R3, [UR17+0x1a00] ;  /* 0x001a0011ff037984 */ /* 0x000e640008000800 */
[----:B--2---:R-:W-:Y:S02]  /*2a90*/  FFMA R38, R32, R37, R35 ;  /* 0x0000002520267223 */ /* 0x004fe40000000023 */
[----:B------:R-:W2:Y:S02]  /*2aa0*/  LDS R37, [UR17+0x1b00] ;  /* 0x001b0011ff257984 */ /* 0x000ea40008000800 */
[----:B0-----:R-:W-:Y:S02]  /*2ab0*/  FFMA R35, R31, R36, R38 ;  /* 0x000000241f237223 */ /* 0x001fe40000000026 */
[----:B------:R-:W0:Y:S02]  /*2ac0*/  LDS R38, [UR17+0x1c00] ;  /* 0x001c0011ff267984 */ /* 0x000e240008000800 */
[----:B-1----:R-:W-:-:S04]  /*2ad0*/  FFMA R36, R4, R3, R35 ;  /* 0x0000000304247223 */ /* 0x002fc80000000023 */
[----:B--2---:R-:W-:Y:S02]  /*2ae0*/  FFMA R36, R33, R37, R36 ;  /* 0x0000002521247223 */ /* 0x004fe40000000024 */
[----:B------:R-:W1:Y:S02]  /*2af0*/  LDS R37, [UR17+0x1e00] ;  /* 0x001e0011ff257984 */ /* 0x000e640008000800 */
[----:B0-----:R-:W-:Y:S02]  /*2b00*/  FFMA R3, R5, R38, R36 ;  /* 0x0000002605037223 */ /* 0x001fe40000000024 */
[----:B------:R-:W0:Y:S02]  /*2b10*/  LDS R38, [UR17+0x1f00] ;  /* 0x001f0011ff267984 */ /* 0x000e240008000800 */
[----:B------:R-:W-:Y:S01]  /*2b20*/  FFMA R36, R6, R39, R3 ;  /* 0x0000002706247223 */ /* 0x000fe20000000003 */
[----:B------:R-:W-:Y:S01]  /*2b30*/  IADD3 R3, PT, PT, R44, UR5, RZ ;  /* 0x000000052c037c10 */ /* 0x000fe2000fffe0ff */
[----:B------:R-:W-:-:S03]  /*2b40*/  UIADD3 UR5, UPT, UPT, UR5, 0x1, URZ ;  /* 0x0000000105057890 */ /* 0x000fc6000fffe0ff */
[----:B------:R-:W-:Y:S01]  /*2b50*/  LEA R3, R3, UR11, 0x2 ;  /* 0x0000000b03037c11 */ /* 0x000fe2000f8e10ff */
[----:B------:R-:W-:-:S04]  /*2b60*/  UISETP.NE.AND UP0, UPT, UR5, 0x40, UPT ;  /* 0x000000400500788c */ /* 0x000fc8000bf05270 */
[----:B------:R-:W2:Y:S01]  /*2b70*/  LDS R35, [R3] ;  /* 0x0000000003237984 */ /* 0x000ea20000000800 */
[----:B-1----:R-:W-:-:S04]  /*2b80*/  FFMA R37, R7, R37, R36 ;  /* 0x0000002507257223 */ /* 0x002fc80000000024 */
[----:B0-----:R-:W-:-:S04]  /*2b90*/  FFMA R37, R34, R38, R37 ;  /* 0x0000002622257223 */ /* 0x001fc80000000025 */
[----:B--2---:R-:W-:-:S05]  /*2ba0*/  FFMA R36, R2, R35, R37 ;  /* 0x0000002302247223 */ /* 0x004fca0000000025 */
[----:B------:R1:W-:Y:S01]  /*2bb0*/  STS [R3], R36 ;  /* 0x0000002403007388 */ /* 0x0003e20000000800 */
[----:B------:R-:W-:Y:S05]  /*2bc0*/  BRA.U UP0, `(.L_x_10) ;  /* 0xfffffff900dc7547 */ /* 0x000fea000b83ffff */
[----:B------:R-:W-:Y:S05]  /*2bd0*/  BRA `(.L_x_7) ;  /* 0x0000000400347947 */ /* 0x000fea0003800000 */
.L_x_9:
[----:B------:R0:W-:Y:S01]  /*2be0*/  STS [R42], R37 ;  /* 0x000000252a007388 */ /* 0x0001e20000000800 */
[----:B------:R-:W-:Y:S02]  /*2bf0*/  UIADD3 UR11, UPT, UPT, UR5, 0x2000, URZ ;  /* 0x00002000050b7890 */ /* 0x000fe4000fffe0ff */
[----:B------:R-:W-:Y:S02]  /*2c00*/  UIADD3 UR5, UPT, UPT, UR5, 0x6000, URZ ;  /* 0x0000600005057890 */ /* 0x000fe4000fffe0ff */
[----:B------:R-:W-:Y:S02]  /*2c10*/  ULEA UR11, UR12, UR11, 0x18 ;  /* 0x0000000b0c0b7291 */ /* 0x000fe4000f8ec0ff */
[----:B------:R-:W-:-:S03]  /*2c20*/  ULEA UR12, UR12, UR5, 0x18 ;  /* 0x000000050c0c7291 */ /* 0x000fc6000f8ec0ff */
[----:B0-----:R-:W-:-:S09]  /*2c30*/  UMOV UR5, URZ ;  /* 0x000000ff00057c82 */ /* 0x001fd20008000000 */
.L_x_11:
[----:B------:R-:W-:-:S09]  /*2c40*/  ULEA UR17, UR5, UR11, 0x2 ;  /* 0x0000000b05117291 */ /* 0x000fd2000f8e10ff */
[----:B0-----:R-:W0:Y:S04]  /*2c50*/  LDS R35, [UR17] ;  /* 0x00000011ff237984 */ /* 0x001e280008000800 */
[----:B------:R-:W1:Y:S04]  /*2c60*/  LDS R2, [UR17+0x100] ;  /* 0x00010011ff027984 */ /* 0x000e680008000800 */
[----:B------:R-:W2:Y:S04]  /*2c70*/  LDS R37, [UR17+0x200] ;  /* 0x00020011ff257984 */ /* 0x000ea80008000800 */
[----:B------:R-:W3:Y:S04]  /*2c80*/  LDS R3, [UR17+0x300] ;  /* 0x00030011ff037984 */ /* 0x000ee80008000800 */
[----:B------:R-:W4:Y:S01]  /*2c90*/  LDS R36, [UR17+0x400] ;  /* 0x00040011ff247984 */ /* 0x000f220008000800 */
[----:B0-----:R-:W-:-:S04]  /*2ca0*/  FFMA R35, R0, R35, RZ ;  /* 0x0000002300237223 */ /* 0x001fc800000000ff */
[----:B-1----:R-:W-:Y:S02]  /*2cb0*/  FFMA R38, R18, R2, R35 ;  /* 0x0000000212267223 */ /* 0x002fe40000000023 */
[----:B------:R-:W0:Y:S02]  /*2cc0*/  LDS R35, [UR17+0x500] ;  /* 0x00050011ff237984 */ /* 0x000e240008000800 */
[----:B--2---:R-:W-:Y:S02]  /*2cd0*/  FFMA R37, R17, R37, R38 ;  /* 0x0000002511257223 */ /* 0x004fe40000000026 */
[----:B------:R-:W1:Y:S02]  /*2ce0*/  LDS R2, [UR17+0x600] ;  /* 0x00060011ff027984 */ /* 0x000e640008000800 */
[----:B---3--:R-:W-:Y:S02]  /*2cf0*/  FFMA R38, R16, R3, R37 ;  /* 0x0000000310267223 */ /* 0x008fe40000000025 */
[----:B------:R-:W2:Y:S02]  /*2d00*/  LDS R3, [UR17+0x700] ;  /* 0x00070011ff037984 */ /* 0x000ea40008000800 */
[----:B----4-:R-:W-:-:S02]  /*2d10*/  FFMA R39, R15, R36, R38 ;  /* 0x000000240f277223 */ /* 0x010fc40000000026 */
[----:B------:R-:W3:Y:S04]  /*2d20*/  LDS R37, [UR17+0x800] ;  /* 0x00080011ff257984 */ /* 0x000ee80008000800 */
[----:B------:R-:W4:Y:S01]  /*2d30*/  LDS R36, [UR17+0x900] ;  /* 0x00090011ff247984 */ /* 0x000f220008000800 */
[----:B0-----:R-:W-:-:S03]  /*2d40*/  FFMA R38, R14, R35, R39 ;  /* 0x000000230e267223 */ /* 0x001fc60000000027 */
[----:B------:R-:W0:Y:S01]  /*2d50*/  LDS R35, [UR17+0xa00] ;  /* 0x000a0011ff237984 */ /* 0x000e220008000800 */
[----:B-1----:R-:W-:-:S03]  /*2d60*/  FFMA R39, R13, R2, R38 ;  /* 0x000000020d277223 */ /* 0x002fc60000000026 */
[----:B------:R-:W1:Y:S01]  /*2d70*/  LDS R2, [UR17+0xb00] ;  /* 0x000b0011ff027984 */ /* 0x000e620008000800 */
[----:B--2---:R-:W-:-:S03]  /*2d80*/  FFMA R3, R12, R3, R39 ;  /* 0x000000030c037223 */ /* 0x004fc60000000027 */
[----:B------:R-:W2:Y:S01]  /*2d90*/  LDS R38, [UR17+0xc00] ;  /* 0x000c0011ff267984 */ /* 0x000ea20008000800 */
[----:B---3--:R-:W-:-:S03]  /*2da0*/  FFMA R40, R22, R37, R3 ;  /* 0x0000002516287223 */ /* 0x008fc60000000003 */
[----:B------:R-:W3:Y:S01]  /*2db0*/  LDS R3, [UR17+0xd00] ;  /* 0x000d0011ff037984 */ /* 0x000ee20008000800 */
[----:B----4-:R-:W-:-:S03]  /*2dc0*/  FFMA R37, R21, R36, R40 ;  /* 0x0000002415257223 */ /* 0x010fc60000000028 */
        /* <DEDUP_REMOVED lines=9> */
[----:B----4-:R-:W-:-:S04]  /*2e60*/  FFMA R37, R25, R36, R40 ;  /* 0x0000002419257223 */ /* 0x010fc80000000028 */
[----:B0-----:R-:W-:Y:S02]  /*2e70*/  FFMA R36, R24, R35, R37 ;  /* 0x0000002318247223 */ /* 0x001fe40000000025 */
[----:B------:R-:W0:Y:S02]  /*2e80*/  LDS R35, [UR17+0x1300] ;  /* 0x00130011ff237984 */ /* 0x000e240008000800 */
[----:B-1----:R-:W-:Y:S02]  /*2e90*/  FFMA R36, R27, R2, R36 ;  /* 0x000000021b247223 */ /* 0x002fe40000000024 */
[----:B------:R-:W1:Y:S02]  /*2ea0*/  LDS R37, [UR17+0x1400] ;  /* 0x00140011ff257984 */ /* 0x000e640008000800 */
[----:B--2---:R-:W-:Y:S02]  /*2eb0*/  FFMA R39, R9, R38, R36 ;  /* 0x0000002609277223 */ /* 0x004fe40000000024 */
[----:B------:R-:W2:Y:S02]  /*2ec0*/  LDS R2, [UR17+0x1500] ;  /* 0x00150011ff027984 */ /* 0x000ea40008000800 */
[----:B---3--:R-:W-:-:S02]  /*2ed0*/  FFMA R3, R8, R3, R39 ;  /* 0x0000000308037223 */ /* 0x008fc40000000027 */
[----:B------:R-:W3:Y:S02]  /*2ee0*/  LDS R36, [UR17+0x1600] ;  /* 0x00160011ff247984 */ /* 0x000ee40008000800 */
[----:B0-----:R-:W-:Y:S02]  /*2ef0*/  FFMA R35, R28, R35, R3 ;  /* 0x000000231c237223 */ /* 0x001fe40000000003 */
[----:B------:R-:W0:Y:S02]  /*2f00*/  LDS R3, [UR17+0x1700] ;  /* 0x00170011ff037984 */ /* 0x000e240008000800 */
[----:B-1----:R-:W-:Y:S02]  /*2f10*/  FFMA R38, R10, R37, R35 ;  /* 0x000000250a267223 */ /* 0x002fe40000000023 */
[----:B------:R-:W1:Y:S02]  /*2f20*/  LDS R35, [UR17+0x1800] ;  /* 0x00180011ff237984 */ /* 0x000e640008000800 */
[----:B--2---:R-:W-:-:S02]  /*2f30*/  FFMA R38, R11, R2, R38 ;  /* 0x000000020b267223 */ /* 0x004fc40000000026 */
[----:B------:R-:W2:Y:S02]  /*2f40*/  LDS R2, [UR17+0x1900] ;  /* 0x00190011ff027984 */ /* 0x000ea40008000800 */
[----:B---3--:R-:W-:Y:S02]  /*2f50*/  FFMA R39, R29, R36, R38 ;  /* 0x000000241d277223 */ /* 0x008fe40000000026 */
[----:B------:R-:W3:Y:S04]  /*2f60*/  LDS R37, [UR17+0x1a00] ;  /* 0x001a0011ff257984 */ /* 0x000ee80008000800 */
[----:B------:R-:W4:Y:S04]  /*2f70*/  LDS R36, [UR17+0x1b00] ;  /* 0x001b0011ff247984 */ /* 0x000f280008000800 */
[----:B------:R-:W5:Y:S01]  /*2f80*/  LDS R38, [UR17+0x1c00] ;  /* 0x001c0011ff267984 */ /* 0x000f620008000800 */
[----:B0-----:R-:W-:-:S04]  /*2f90*/  FFMA R3, R30, R3, R39 ;  /* 0x000000031e037223 */ /* 0x001fc80000000027 */
[----:B-1----:R-:W-:Y:S02]  /*2fa0*/  FFMA R40, R32, R35, R3 ;  /* 0x0000002320287223 */ /* 0x002fe40000000003 */
[----:B------:R-:W0:Y:S02]  /*2fb0*/  LDS R3, [UR17+0x1d00] ;  /* 0x001d0011ff037984 */ /* 0x000e240008000800 */
[----:B--2---:R-:W-:Y:S02]  /*2fc0*/  FFMA R35, R31, R2, R40 ;  /* 0x000000021f237223 */ /* 0x004fe40000000028 */
[----:B------:R-:W1:Y:S02]  /*2fd0*/  LDS R2, [UR17+0x1e00] ;  /* 0x001e0011ff027984 */ /* 0x000e640008000800 */
[----:B---3--:R-:W-:Y:S02]  /*2fe0*/  FFMA R40, R4, R37, R35 ;  /* 0x0000002504287223 */ /* 0x008fe40000000023 */
[----:B------:R-:W2:Y:S02]  /*2ff0*/  LDS R35, [UR17+0x1f00] ;  /* 0x001f0011ff237984 */ /* 0x000ea40008000800 */
[----:B----4-:R-:W-:-:S04]  /*3000*/  FFMA R36, R33, R36, R40 ;  /* 0x0000002421247223 */ /* 0x010fc80000000028 */
[----:B-----5:R-:W-:-:S04]  /*3010*/  FFMA R37, R5, R38, R36 ;  /* 0x0000002605257223 */ /* 0x020fc80000000024 */
[----:B0-----:R-:W-:Y:S01]  /*3020*/  FFMA R36, R6, R3, R37 ;  /* 0x0000000306247223 */ /* 0x001fe20000000025 */
[----:B------:R-:W-:Y:S01]  /*3030*/  IADD3 R37, PT, PT, R44, UR5, RZ ;  /* 0x000000052c257c10 */ /* 0x000fe2000fffe0ff */
[----:B------:R-:W-:Y:S02]  /*3040*/  UIADD3 UR5, UPT, UPT, UR5, 0x1, URZ ;  /* 0x0000000105057890 */ /* 0x000fe4000fffe0ff */
[----:B-1----:R-:W-:Y:S01]  /*3050*/  FFMA R3, R7, R2, R36 ;  /* 0x0000000207037223 */ /* 0x002fe20000000024 */
[----:B------:R-:W-:Y:S01]  /*3060*/  LEA R2, R37, UR12, 0x2 ;  /* 0x0000000c25027c11 */ /* 0x000fe2000f8e10ff */
[----:B------:R-:W-:Y:S02]  /*3070*/  UISETP.NE.AND UP0, UPT, UR5, 0x40, UPT ;  /* 0x000000400500788c */ /* 0x000fe4000bf05270 */
[----:B--2---:R-:W-:-:S05]  /*3080*/  FFMA R3, R34, R35, R3 ;  /* 0x0000002322037223 */ /* 0x004fca0000000003 */
[----:B------:R0:W-:Y:S02]  /*3090*/  STS [R2], R3 ;  /* 0x0000000302007388 */ /* 0x0001e40000000800 */
[----:B------:R-:W-:Y:S05]  /*30a0*/  BRA.U UP0, `(.L_x_11) ;  /* 0xfffffff900e47547 */ /* 0x000fea000b83ffff */
.L_x_7:
[----:B------:R-:W-:Y:S05]  /*30b0*/  BSYNC.RECONVERGENT B0 ;  /* 0x0000000000007941 */ /* 0x000fea0003800200 */
.L_x_6:
[----:B------:R-:W-:Y:S01]  /*30c0*/  UISETP.NE.AND UP0, UPT, UR4, 0x1f, UPT ;  /* 0x0000001f0400788c */ /* 0x000fe2000bf05270 */
[----:B------:R-:W-:Y:S01]  /*30d0*/  BAR.SYNC.DEFER_BLOCKING 0x0 ;  /* 0x0000000000007b1d */ /* 0x000fe20000010000 */
[----:B------:R-:W-:Y:S02]  /*30e0*/  UIADD3 UR4, UPT, UPT, UR4, 0x1, URZ ;  /* 0x0000000104047890 */ /* 0x000fe4000fffe0ff */
[----:B------:R-:W-:-:S04]  /*30f0*/  USEL UR5, URZ, 0x2000, !UP0 ;  /* 0x00002000ff057887 */ /* 0x000fc8000c000000 */
[----:B------:R-:W-:Y:S02]  /*3100*/  UIADD3 UR14, UP0, UPT, UR14, UR5, URZ ;  /* 0x000000050e0e7290 */ /* 0x000fe4000ff1e0ff */
[----:B------:R-:W-:Y:S02]  /*3110*/  UIADD3 UR16, UP1, UPT, UR16, UR5, URZ ;  /* 0x0000000510107290 */ /* 0x000fe4000ff3e0ff */
[----:B------:R-:W-:Y:S02]  /*3120*/  UIADD3.X UR15, UPT, UPT, URZ, UR15, URZ, UP0, !UPT ;  /* 0x0000000fff0f7290 */ /* 0x000fe400087fe4ff */
[----:B------:R-:W-:Y:S02]  /*3130*/  UISETP.NE.AND UP0, UPT, UR4, 0x20, UPT ;  /* 0x000000200400788c */ /* 0x000fe4000bf05270 */
[----:B------:R-:W-:-:S07]  /*3140*/  UIADD3.X UR13, UPT, UPT, URZ, UR13, URZ, UP1, !UPT ;  /* 0x0000000dff0d7290 */ /* 0x000fce0008ffe4ff */
[----:B------:R-:W-:Y:S05]  /*3150*/  BRA.U UP0, `(.L_x_12) ;  /* 0xffffffd500047547 */ /* 0x000fea000b83ffff */
[----:B------:R-:W-:Y:S04]  /*3160*/  BSSY.RECONVERGENT B0, `(.L_x_13) ;  /* 0x00000c5000007945 */ /* 0x000fe80003800200 */
[----:B------:R-:W-:Y:S05]  /*3170*/  @!P0 BRA `(.L_x_14) ;  /* 0x0000000c000c8947 */ /* 0x000fea0003800000 */
[----:B0-----:R-:W0:Y:S01]  /*3180*/  S2R R2, SR_TID.X ;  /* 0x0000000000027919 */ /* 0x001e220000002100 */
[----:B------:R-:W2:Y:S01]  /*3190*/  S2UR UR5, SR_CgaCtaId ;  /* 0x00000000000579c3 */ /* 0x000ea20000008800 */
[----:B------:R-:W-:Y:S01]  /*31a0*/  USHF.R.S32.HI UR4, URZ, 0x1f, UR10 ;  /* 0x0000001fff047899 */ /* 0x000fe2000801140a */
[----:B------:R-:W-:Y:S01]  /*31b0*/  HFMA2 R6, -RZ, RZ, 0, 0 ;  /* 0x00000000ff067431 */ /* 0x000fe200000001ff */
[----:B------:R-:W1:Y:S01]  /*31c0*/  LDS R42, [R42] ;  /* 0x000000002a2a7984 */ /* 0x000e620000000800 */
[----:B------:R-:W3:Y:S01]  /*31d0*/  LDCU.64 UR12, c[0x0][0x398] ;  /* 0x00007300ff0c77ac */ /* 0x000ee20008000a00 */
[----:B------:R-:W-:Y:S02]  /*31e0*/  USHF.L.U32 UR11, UR10, 0x2, URZ ;  /* 0x000000020a0b7899 */ /* 0x000fe400080006ff */
[----:B------:R-:W-:-:S04]  /*31f0*/  USHF.L.U64.HI UR4, UR10, 0x2, UR4 ;  /* 0x000000020a047899 */ /* 0x000fc80008010204 */
[----:B------:R-:W-:Y:S02]  /*3200*/  MOV R4, UR11 ;  /* 0x0000000b00047c02 */ /* 0x000fe40008000f00 */
[----:B------:R-:W-:Y:S01]  /*3210*/  MOV R5, UR4 ;  /* 0x0000000400057c02 */ /* 0x000fe20008000f00 */
[----:B------:R-:W-:Y:S02]  /*3220*/  UMOV UR4, 0x400 ;  /* 0x0000040000047882 */ /* 0x000fe40000000000 */
[----:B------:R-:W-:-:S04]  /*3230*/  UIADD3 UR4, UPT, UPT, UR4, 0x6000, URZ ;  /* 0x0000600004047890 */ /* 0x000fc8000fffe0ff */
[----:B--2---:R-:W-:Y:S01]  /*3240*/  ULEA UR4, UR5, UR4, 0x18 ;  /* 0x0000000405047291 */ /* 0x004fe2000f8ec0ff */
[C---:B0-----:R-:W-:Y:S01]  /*3250*/  IMAD.WIDE.U32 R4, R2.reuse, 0x100, R4 ;  /* 0x0000010002047825 */ /* 0x041fe200078e0004 */
[----:B------:R-:W-:Y:S02]  /*3260*/  LEA R7, R2, 0x10, 0x8 ;  /* 0x0000001002077811 */ /* 0x000fe400078e40ff */
[----:B---3--:R-:W-:Y:S02]  /*3270*/  IADD3 R10, P0, PT, R4, UR12, RZ ;  /* 0x0000000c040a7c10 */ /* 0x008fe4000ff1e0ff */
[----:B------:R-:W-:Y:S02]  /*3280*/  IADD3 R7, PT, PT, R7, UR4, RZ ;  /* 0x0000000407077c10 */ /* 0x000fe4000fffe0ff */
[----:B------:R-:W-:Y:S02]  /*3290*/  IADD3 R10, P1, PT, R10, 0x10, RZ ;  /* 0x000000100a0a7810 */ /* 0x000fe40007f3e0ff */
[----:B-1----:R-:W-:-:S02]  /*32a0*/  FMNMX.NAN R3, R42, 9.9999999747524270788e-07, !PT ;  /* 0x358637bd2a037809 */ /* 0x002fc40007820000 */
[----:B------:R-:W-:-:S09]  /*32b0*/  IADD3.X R13, PT, PT, RZ, UR13, R5, P1, P0 ;  /* 0x0000000dff0d7c10 */ /* 0x000fd20008fe0405 */
.L_x_31:
[----:B0-----:R-:W0:Y:S01]  /*32c0*/  LDS R0, [R7+-0x10] ;  /* 0xfffff00007007984 */ /* 0x001e220000000800 */
[----:B------:R-:W1:Y:S01]  /*32d0*/  MUFU.RCP R4, R3 ;  /* 0x0000000300047308 */ /* 0x000e620000001000 */
[----:B------:R-:W-:Y:S01]  /*32e0*/  IADD3 R6, PT, PT, R6, 0x8, RZ ;  /* 0x0000000806067810 */ /* 0x000fe20007ffe0ff */
[----:B------:R-:W-:Y:S03]  /*32f0*/  BSSY.RECONVERGENT B1, `(.L_x_15) ;  /* 0x000000e000017945 */ /* 0x000fe60003800200 */
[----:B------:R-:W-:Y:S01]  /*3300*/  ISETP.NE.AND P2, PT, R6, 0x40, PT ;  /* 0x000000400600780c */ /* 0x000fe20003f45270 */
[----:B-1----:R-:W-:-:S04]  /*3310*/  FFMA R5, -R3, R4, 1 ;  /* 0x3f80000003057423 */ /* 0x002fc80000000104 */
[----:B------:R-:W-:Y:S01]  /*3320*/  FFMA R5, R4, R5, R4 ;  /* 0x0000000504057223 */ /* 0x000fe20000000004 */
[----:B0-----:R-:W0:Y:S03]  /*3330*/  FCHK P0, R0, R3 ;  /* 0x0000000300007302 */ /* 0x001e260000000000 */
[----:B------:R-:W-:-:S04]  /*3340*/  FFMA R4, R0, R5, RZ ;  /* 0x0000000500047223 */ /* 0x000fc800000000ff */
[----:B------:R-:W-:-:S04]  /*3350*/  FFMA R8, -R3, R4, R0 ;  /* 0x0000000403087223 */ /* 0x000fc80000000100 */
[----:B------:R-:W-:Y:S01]  /*3360*/  FFMA R9, R5, R8, R4 ;  /* 0x0000000805097223 */ /* 0x000fe20000000004 */
[----:B------:R-:W-:Y:S02]  /*3370*/  MOV R4, R10 ;  /* 0x0000000a00047202 */ /* 0x000fe40000000f00 */
[----:B------:R-:W-:Y:S01]  /*3380*/  MOV R5, R13 ;  /* 0x0000000d00057202 */ /* 0x000fe20000000f00 */
[----:B0-----:R-:W-:Y:S06]  /*3390*/  @!P0 BRA `(.L_x_16) ;  /* 0x00000000000c8947 */ /* 0x001fec0003800000 */
[----:B------:R-:W-:-:S07]  /*33a0*/  MOV R8, 0x33c0 ;  /* 0x000033c000087802 */ /* 0x000fce0000000f00 */
[----:B------:R-:W-:Y:S05]  /*33b0*/  CALL.REL.NOINC `($__internal_0_$__cuda_sm3x_div_rn_noftz_f32_slowpath) ;  /* 0x0000000800887944 */ /* 0x000fea0003c00000 */
[----:B------:R-:W-:-:S07]  /*33c0*/  MOV R9, R11 ;  /* 0x0000000b00097202 */ /* 0x000fce0000000f00 */
.L_x_16:
[----:B------:R-:W-:Y:S05]  /*33d0*/  BSYNC.RECONVERGENT B1 ;  /* 0x0000000000017941 */ /* 0x000fea0003800200 */
.L_x_15:
[----:B------:R-:W0:Y:S01]  /*33e0*/  LDS R10, [R7+-0xc] ;  /* 0xfffff400070a7984 */ /* 0x000e220000000800 */
[----:B------:R-:W1:Y:S01]  /*33f0*/  MUFU.RCP R0, R3 ;  /* 0x0000000300007308 */ /* 0x000e620000001000 */
[----:B------:R-:W-:Y:S02]  /*3400*/  BSSY.RECONVERGENT B1, `(.L_x_17) ;  /* 0x000000c000017945 */ /* 0x000fe40003800200 */
[----:B------:R2:W-:Y:S01]  /*3410*/  STG.E desc[UR18][R4.64+-0x10], R9 ;  /* 0xfffff00904007986 */ /* 0x0005e2000c101912 */
[----:B-1----:R-:W-:-:S04]  /*3420*/  FFMA R11, -R3, R0, 1 ;  /* 0x3f800000030b7423 */ /* 0x002fc80000000100 */
[----:B------:R-:W-:Y:S01]  /*3430*/  FFMA R0, R0, R11, R0 ;  /* 0x0000000b00007223 */ /* 0x000fe20000000000 */
[----:B0-----:R-:W0:Y:S03]  /*3440*/  FCHK P0, R10, R3 ;  /* 0x000000030a007302 */ /* 0x001e260000000000 */
[----:B------:R-:W-:-:S04]  /*3450*/  FFMA R8, R0, R10, RZ ;  /* 0x0000000a00087223 */ /* 0x000fc800000000ff */
[----:B------:R-:W-:-:S04]  /*3460*/  FFMA R11, -R3, R8, R10 ;  /* 0x00000008030b7223 */ /* 0x000fc8000000010a */
[----:B------:R-:W-:Y:S01]  /*3470*/  FFMA R11, R0, R11, R8 ;  /* 0x0000000b000b7223 */ /* 0x000fe20000000008 */
[----:B0-2---:R-:W-:Y:S06]  /*3480*/  @!P0 BRA `(.L_x_18) ;  /* 0x00000000000c8947 */ /* 0x005fec0003800000 */
[----:B------:R-:W-:Y:S02]  /*3490*/  MOV R0, R10 ;  /* 0x0000000a00007202 */ /* 0x000fe40000000f00 */
[----:B------:R-:W-:-:S07]  /*34a0*/  MOV R8, 0x34c0 ;  /* 0x000034c000087802 */ /* 0x000fce0000000f00 */
[----:B------:R-:W-:Y:S05]  /*34b0*/  CALL.REL.NOINC `($__internal_0_$__cuda_sm3x_div_rn_noftz_f32_slowpath) ;  /* 0x0000000800487944 */ /* 0x000fea0003c00000 */
.L_x_18:
[----:B------:R-:W-:Y:S05]  /*34c0*/  BSYNC.RECONVERGENT B1 ;  /* 0x0000000000017941 */ /* 0x000fea0003800200 */
.L_x_17:
        /* <DEDUP_REMOVED lines=14> */
[----:B------:R-:W-:-:S07]  /*35b0*/  MOV R9, R11 ;  /* 0x0000000b00097202 */ /* 0x000fce0000000f00 */
.L_x_20:
[----:B------:R-:W-:Y:S05]  /*35c0*/  BSYNC.RECONVERGENT B1 ;  /* 0x0000000000017941 */ /* 0x000fea0003800200 */
.L_x_19:
        /* <DEDUP_REMOVED lines=14> */
.L_x_22:
[----:B------:R-:W-:Y:S05]  /*36b0*/  BSYNC.RECONVERGENT B1 ;  /* 0x0000000000017941 */ /* 0x000fea0003800200 */
.L_x_21:
[----:B------:R-:W0:Y:S01]  /*36c0*/  LDS R10, [R7] ;  /* 0x00000000070a7984 */ /* 0x000e220000000800 */
        /* <DEDUP_REMOVED lines=14> */
.L_x_24:
[----:B------:R-:W-:Y:S05]  /*37b0*/  BSYNC.RECONVERGENT B1 ;  /* 0x0000000000017941 */ /* 0x000fea0003800200 */
.L_x_23:
[----:B------:R-:W0:Y:S01]  /*37c0*/  LDS R10, [R7+0x4] ;  /* 0x00000400070a7984 */ /* 0x000e220000000800 */
        /* <DEDUP_REMOVED lines=13> */
.L_x_26:
[----:B------:R-:W-:Y:S05]  /*38a0*/  BSYNC.RECONVERGENT B1 ;  /* 0x0000000000017941 */ /* 0x000fea0003800200 */
.L_x_25:
        /* <DEDUP_REMOVED lines=15> */
.L_x_28:
[----:B------:R-:W-:Y:S05]  /*39a0*/  BSYNC.RECONVERGENT B1 ;  /* 0x0000000000017941 */ /* 0x000fea0003800200 */
.L_x_27:
        /* <DEDUP_REMOVED lines=14> */
.L_x_30:
[----:B------:R-:W-:Y:S05]  /*3a90*/  BSYNC.RECONVERGENT B1 ;  /* 0x0000000000017941 */ /* 0x000fea0003800200 */
.L_x_29:
[----:B------:R0:W-:Y:S01]  /*3aa0*/  STG.E desc[UR18][R4.64+0xc], R11 ;  /* 0x00000c0b04007986 */ /* 0x0001e2000c101912 */
[----:B------:R-:W-:Y:S02]  /*3ab0*/  IADD3 R10, P0, PT, R4, 0x20, RZ ;  /* 0x00000020040a7810 */ /* 0x000fe40007f1e0ff */
[----:B------:R-:W-:Y:S02]  /*3ac0*/  IADD3 R7, PT, PT, R7, 0x20, RZ ;  /* 0x0000002007077810 */ /* 0x000fe40007ffe0ff */
[----:B------:R-:W-:Y:S01]  /*3ad0*/  IADD3.X R13, PT, PT, RZ, R5, RZ, P0, !PT ;  /* 0x00000005ff0d7210 */ /* 0x000fe200007fe4ff */
[----:B------:R-:W-:Y:S08]  /*3ae0*/  @P2 BRA `(.L_x_31) ;  /* 0xfffffff400f42947 */ /* 0x000ff0000383ffff */
[----:B------:R-:W-:-:S13]  /*3af0*/  FSETP.GT.AND P0, PT, R42, 9.9999999747524270788e-07, PT ;  /* 0x358637bd2a00780b */ /* 0x000fda0003f04000 */
[----:B------:R-:W-:Y:S05]  /*3b00*/  @!P0 BRA `(.L_x_32) ;  /* 0x00000000008c8947 */ /* 0x000fea0003800000 */
[----:B------:R-:W1:Y:S01]  /*3b10*/  S2UR UR5, SR_CgaCtaId ;  /* 0x00000000000579c3 */ /* 0x000e620000008800 */
[C---:B------:R-:W-:Y:S01]  /*3b20*/  IADD3 R0, PT, PT, R42.reuse, -0x3f2aaaab, RZ ;  /* 0xc0d555552a007810 */ /* 0x040fe20007ffe0ff */
[----:B0-----:R-:W-:Y:S01]  /*3b30*/  HFMA2 R5, -RZ, RZ, 1.5048828125, 33.21875 ;  /* 0x3e055027ff057431 */ /* 0x001fe200000001ff */
[----:B------:R-:W-:Y:S01]  /*3b40*/  UMOV UR4, 0x400 ;  /* 0x0000040000047882 */ /* 0x000fe20000000000 */
[----:B------:R-:W-:Y:S01]  /*3b50*/  ISETP.GT.U32.AND P0, PT, R42, 0x7f7fffff, PT ;  /* 0x7f7fffff2a00780c */ /* 0x000fe20003f04070 */
[----:B------:R-:W-:Y:S01]  /*3b60*/  UIADD3 UR4, UPT, UPT, UR4, 0x8080, URZ ;  /* 0x0000808004047890 */ /* 0x000fe2000fffe0ff */
[----:B------:R-:W-:-:S04]  /*3b70*/  LOP3.LUT R3, R0, 0xff800000, RZ, 0xc0, !PT ;  /* 0xff80000000037812 */ /* 0x000fc800078ec0ff */
[----:B------:R-:W-:-:S05]  /*3b80*/  IADD3 R0, PT, PT, R42, -R3, RZ ;  /* 0x800000032a007210 */ /* 0x000fca0007ffe0ff */
[----:B------:R-:W-:Y:S01]  /*3b90*/  FADD R4, R0, -1 ;  /* 0xbf80000000047421 */ /* 0x000fe20000000000 */
[----:B------:R-:W-:Y:S02]  /*3ba0*/  I2FP.F32.S32 R0, R3 ;  /* 0x0000000300007245 */ /* 0x000fe40000201400 */
[----:B------:R-:W-:Y:S01]  /*3bb0*/  MOV R3, 0x7f800000 ;  /* 0x7f80000000037802 */ /* 0x000fe20000000f00 */
[----:B------:R-:W-:Y:S02]  /*3bc0*/  FFMA R5, R4, -R5, 0.14084610342979431152 ;  /* 0x3e1039f604057423 */ /* 0x000fe40000000805 */
[----:B------:R-:W-:Y:S02]  /*3bd0*/  FFMA R0, R0, 1.1920928955078125e-07, RZ ;  /* 0x3400000000007823 */ /* 0x000fe400000000ff */
[----:B------:R-:W-:Y:S01]  /*3be0*/  FFMA R5, R4, R5, -0.12148627638816833496 ;  /* 0xbdf8cdcc04057423 */ /* 0x000fe20000000005 */
[----:B-1----:R-:W-:-:S03]  /*3bf0*/  ULEA UR4, UR5, UR4, 0x18 ;  /* 0x0000000405047291 */ /* 0x002fc6000f8ec0ff */
[----:B------:R-:W-:-:S03]  /*3c00*/  FFMA R5, R4, R5, 0.13980610668659210205 ;  /* 0x3e0f295504057423 */ /* 0x000fc60000000005 */
[----:B------:R-:W-:Y:S01]  /*3c10*/  LEA R7, R2, UR4, 0x2 ;  /* 0x0000000402077c11 */ /* 0x000fe2000f8e10ff */
[----:B------:R-:W-:-:S04]  /*3c20*/  FFMA R5, R4, R5, -0.16684235632419586182 ;  /* 0xbe2ad8b904057423 */ /* 0x000fc80000000005 */
[C---:B------:R-:W-:Y:S01]  /*3c30*/  FFMA R5, R4.reuse, R5, 0.20012299716472625732 ;  /* 0x3e4ced0b04057423 */ /* 0x040fe20000000005 */
[----:B------:R-:W0:Y:S03]  /*3c40*/  LDS R7, [R7] ;  /* 0x0000000007077984 */ /* 0x000e260000000800 */
[----:B------:R-:W-:-:S04]  /*3c50*/  FFMA R5, R4, R5, -0.24999669194221496582 ;  /* 0xbe7fff2204057423 */ /* 0x000fc80000000005 */
[----:B------:R-:W-:-:S04]  /*3c60*/  FFMA R5, R4, R5, 0.33333182334899902344 ;  /* 0x3eaaaa7804057423 */ /* 0x000fc80000000005 */
[----:B------:R-:W-:-:S04]  /*3c70*/  FFMA R5, R4, R5, -0.5 ;  /* 0xbf00000004057423 */ /* 0x000fc80000000005 */
[----:B------:R-:W-:-:S04]  /*3c80*/  FMUL R5, R4, R5 ;  /* 0x0000000504057220 */ /* 0x000fc80000400000 */
[----:B------:R-:W-:-:S04]  /*3c90*/  FFMA R5, R4, R5, R4 ;  /* 0x0000000504057223 */ /* 0x000fc80000000004 */
[----:B------:R-:W-:Y:S01]  /*3ca0*/  FFMA R0, R0, 0.69314718246459960938, R5 ;  /* 0x3f31721800007823 */ /* 0x000fe20000000005 */
[----:B------:R-:W-:Y:S02]  /*3cb0*/  HFMA2 R5, -RZ, RZ, 0, 2.384185791015625e-07 ;  /* 0x00000004ff057431 */ /* 0x000fe400000001ff */
[----:B------:R-:W-:Y:S01]  /*3cc0*/  @P0 FFMA R0, R42, R3, +INF ;  /* 0x7f8000002a000423 */ /* 0x000fe20000000003 */
[----:B------:R-:W-:Y:S02]  /*3cd0*/  MOV R3, 0x4 ;  /* 0x0000000400037802 */ /* 0x000fe40000000f00 */
[----:B------:R-:W-:-:S04]  /*3ce0*/  IMAD.WIDE.U32 R4, R2, R5, UR6 ;  /* 0x0000000602047e25 */ /* 0x000fc8000f8e0005 */
[----:B------:R-:W-:-:S04]  /*3cf0*/  IMAD.WIDE.U32 R2, R2, R3, UR8 ;  /* 0x0000000802027e25 */ /* 0x000fc8000f8e0003 */
[----:B0-----:R-:W-:-:S05]  /*3d00*/  FADD R9, R7, R0 ;  /* 0x0000000007097221 */ /* 0x001fca0000000000 */
[----:B------:R2:W-:Y:S04]  /*3d10*/  STG.E desc[UR18][R4.64], R9 ;  /* 0x0000000904007986 */ /* 0x0005e8000c101912 */
[----:B------:R2:W-:Y:S01]  /*3d20*/  STG.E desc[UR18][R2.64], R7 ;  /* 0x0000000702007986 */ /* 0x0005e2000c101912 */
[----:B------:R-:W-:Y:S05]  /*3d30*/  BRA `(.L_x_14) ;  /* 0x00000000001c7947 */ /* 0x000fea0003800000 */
.L_x_32:
[----:B0-----:R-:W-:Y:S01]  /*3d40*/  HFMA2 R5, -RZ, RZ, 0, 2.384185791015625e-07 ;  /* 0x00000004ff057431 */ /* 0x001fe200000001ff */
[----:B------:R-:W-:Y:S02]  /*3d50*/  MOV R3, 0x4 ;  /* 0x0000000400037802 */ /* 0x000fe40000000f00 */
[----:B------:R-:W-:Y:S02]  /*3d60*/  MOV R7, 0xff800000 ;  /* 0xff80000000077802 */ /* 0x000fe40000000f00 */
[----:B------:R-:W-:-:S04]  /*3d70*/  IMAD.WIDE.U32 R4, R2, R5, UR6 ;  /* 0x0000000602047e25 */ /* 0x000fc8000f8e0005 */
[----:B------:R-:W-:Y:S01]  /*3d80*/  IMAD.WIDE.U32 R2, R2, R3, UR8 ;  /* 0x0000000802027e25 */ /* 0x000fe2000f8e0003 */
[----:B------:R3:W-:Y:S04]  /*3d90*/  STG.E desc[UR18][R4.64], R7 ;  /* 0x0000000704007986 */ /* 0x0007e8000c101912 */
[----:B------:R3:W-:Y:S02]  /*3da0*/  STG.E desc[UR18][R2.64], R7 ;  /* 0x0000000702007986 */ /* 0x0007e4000c101912 */
.L_x_14:
[----:B------:R-:W-:Y:S05]  /*3db0*/  BSYNC.RECONVERGENT B0 ;  /* 0x0000000000007941 */ /* 0x000fea0003800200 */
.L_x_13:
[----:B------:R-:W-:Y:S06]  /*3dc0*/  BAR.SYNC.DEFER_BLOCKING 0x0 ;  /* 0x0000000000007b1d */ /* 0x000fec0000010000 */
[----:B------:R-:W-:Y:S05]  /*3dd0*/  EXIT ;  /* 0x000000000000794d */ /* 0x000fea0003800000 */
        .weak           $__internal_0_$__cuda_sm3x_div_rn_noftz_f32_slowpath
        .type           $__internal_0_$__cuda_sm3x_div_rn_noftz_f32_slowpath,@function
        .size           $__internal_0_$__cuda_sm3x_div_rn_noftz_f32_slowpath,(.L_x_78 - $__internal_0_$__cuda_sm3x_div_rn_noftz_f32_slowpath)
$__internal_0_$__cuda_sm3x_div_rn_noftz_f32_slowpath:
[----:B------:R-:W-:Y:S01]  /*3de0*/  SHF.R.U32.HI R10, RZ, 0x17, R3 ;  /* 0x00000017ff0a7819 */ /* 0x000fe20000011603 */
[----:B------:R-:W-:Y:S01]  /*3df0*/  BSSY.RECONVERGENT B2, `(.L_x_33) ;  /* 0x0000063000027945 */ /* 0x000fe20003800200 */
[----:B------:R-:W-:Y:S02]  /*3e00*/  SHF.R.U32.HI R9, RZ, 0x17, R0 ;  /* 0x00000017ff097819 */ /* 0x000fe40000011600 */
[----:B------:R-:W-:Y:S02]  /*3e10*/  LOP3.LUT R16, R10, 0xff, RZ, 0xc0, !PT ;  /* 0x000000ff0a107812 */ /* 0x000fe400078ec0ff */
[----:B------:R-:W-:Y:S02]  /*3e20*/  LOP3.LUT R14, R9, 0xff, RZ, 0xc0, !PT ;  /* 0x000000ff090e7812 */ /* 0x000fe400078ec0ff */
[----:B------:R-:W-:Y:S02]  /*3e30*/  IADD3 R12, PT, PT, R16, -0x1, RZ ;  /* 0xffffffff100c7810 */ /* 0x000fe40007ffe0ff */
[----:B------:R-:W-:-:S02]  /*3e40*/  IADD3 R11, PT, PT, R14, -0x1, RZ ;  /* 0xffffffff0e0b7810 */ /* 0x000fc40007ffe0ff */
[----:B------:R-:W-:Y:S02]  /*3e50*/  ISETP.GT.U32.AND P0, PT, R12, 0xfd, PT ;  /* 0x000000fd0c00780c */ /* 0x000fe40003f04070 */
[----:B------:R-:W-:Y:S02]  /*3e60*/  MOV R9, R3 ;  /* 0x0000000300097202 */ /* 0x000fe40000000f00 */
[----:B------:R-:W-:-:S13]  /*3e70*/  ISETP.GT.U32.OR P0, PT, R11, 0xfd, P0 ;  /* 0x000000fd0b00780c */ /* 0x000fda0000704470 */
[----:B------:R-:W-:Y:S01]  /*3e80*/  @!P0 MOV R10, RZ ;  /* 0x000000ff000a8202 */ /* 0x000fe20000000f00 */
[----:B------:R-:W-:Y:S06]  /*3e90*/  @!P0 BRA `(.L_x_34) ;  /* 0x00000000005c8947 */ /* 0x000fec0003800000 */
[----:B------:R-:W-:Y:S02]  /*3ea0*/  FSETP.GTU.FTZ.AND P0, PT, |R0|, +INF , PT ;  /* 0x7f8000000000780b */ /* 0x000fe40003f1c200 */
[----:B------:R-:W-:-:S04]  /*3eb0*/  FSETP.GTU.FTZ.AND P1, PT, |R3|, +INF , PT ;  /* 0x7f8000000300780b */ /* 0x000fc80003f3c200 */
[----:B------:R-:W-:-:S13]  /*3ec0*/  PLOP3.LUT P0, PT, P0, P1, PT, 0xf8, 0x8f ;  /* 0x00000000008f781c */ /* 0x000fda0000703f70 */
[----:B------:R-:W-:Y:S05]  /*3ed0*/  @P0 BRA `(.L_x_35) ;  /* 0x00000004004c0947 */ /* 0x000fea0003800000 */
[----:B------:R-:W-:-:S13]  /*3ee0*/  LOP3.LUT P0, RZ, R9, 0x7fffffff, R0, 0xc8, !PT ;  /* 0x7fffffff09ff7812 */ /* 0x000fda000780c800 */
[----:B------:R-:W-:Y:S05]  /*3ef0*/  @!P0 BRA `(.L_x_36) ;  /* 0x00000004003c8947 */ /* 0x000fea0003800000 */
[C---:B------:R-:W-:Y:S02]  /*3f00*/  FSETP.NEU.FTZ.AND P3, PT, |R0|.reuse, +INF , PT ;  /* 0x7f8000000000780b */ /* 0x040fe40003f7d200 */
[----:B------:R-:W-:Y:S02]  /*3f10*/  FSETP.NEU.FTZ.AND P1, PT, |R3|, +INF , PT ;  /* 0x7f8000000300780b */ /* 0x000fe40003f3d200 */
[----:B------:R-:W-:-:S11]  /*3f20*/  FSETP.NEU.FTZ.AND P0, PT, |R0|, +INF , PT ;  /* 0x7f8000000000780b */ /* 0x000fd60003f1d200 */
[----:B------:R-:W-:Y:S05]  /*3f30*/  @!P1 BRA !P3, `(.L_x_36) ;  /* 0x00000004002c9947 */ /* 0x000fea0005800000 */
[----:B------:R-:W-:-:S04]  /*3f40*/  LOP3.LUT P3, RZ, R0, 0x7fffffff, RZ, 0xc0, !PT ;  /* 0x7fffffff00ff7812 */ /* 0x000fc8000786c0ff */
[----:B------:R-:W-:-:S13]  /*3f50*/  PLOP3.LUT P1, PT, P1, P3, PT, 0x2f, 0xf2 ;  /* 0x0000000000f2781c */ /* 0x000fda0000f26577 */
[----:B------:R-:W-:Y:S05]  /*3f60*/  @P1 BRA `(.L_x_37) ;  /* 0x0000000400181947 */ /* 0x000fea0003800000 */
[----:B------:R-:W-:-:S04]  /*3f70*/  LOP3.LUT P1, RZ, R9, 0x7fffffff, RZ, 0xc0, !PT ;  /* 0x7fffffff09ff7812 */ /* 0x000fc8000782c0ff */
[----:B------:R-:W-:-:S13]  /*3f80*/  PLOP3.LUT P0, PT, P0, P1, PT, 0x2f, 0xf2 ;  /* 0x0000000000f2781c */ /* 0x000fda0000702577 */
[----:B------:R-:W-:Y:S05]  /*3f90*/  @P0 BRA `(.L_x_38) ;  /* 0x0000000400000947 */ /* 0x000fea0003800000 */
[----:B------:R-:W-:Y:S02]  /*3fa0*/  ISETP.GE.AND P0, PT, R11, RZ, PT ;  /* 0x000000ff0b00720c */ /* 0x000fe40003f06270 */
[----:B------:R-:W-:-:S11]  /*3fb0*/  ISETP.GE.AND P1, PT, R12, RZ, PT ;  /* 0x000000ff0c00720c */ /* 0x000fd60003f26270 */
[----:B------:R-:W-:Y:S01]  /*3fc0*/  @P0 MOV R10, RZ ;  /* 0x000000ff000a0202 */ /* 0x000fe20000000f00 */
[----:B------:R-:W-:Y:S01]  /*3fd0*/  @!P0 FFMA R0, R0, 1.84467440737095516160e+19, RZ ;  /* 0x5f80000000008823 */ /* 0x000fe200000000ff */
[----:B------:R-:W-:Y:S01]  /*3fe0*/  @!P0 MOV R10, 0xffffffc0 ;  /* 0xffffffc0000a8802 */ /* 0x000fe20000000f00 */
[----:B------:R-:W-:-:S03]  /*3ff0*/  @!P1 FFMA R9, R3, 1.84467440737095516160e+19, RZ ;  /* 0x5f80000003099823 */ /* 0x000fc600000000ff */
[----:B------:R-:W-:-:S07]  /*4000*/  @!P1 IADD3 R10, PT, PT, R10, 0x40, RZ ;  /* 0x000000400a0a9810 */ /* 0x000fce0007ffe0ff */
.L_x_34:
[----:B------:R-:W-:Y:S01]  /*4010*/  LEA R12, R16, 0xc0800000, 0x17 ;  /* 0xc0800000100c7811 */ /* 0x000fe200078eb8ff */
[----:B------:R-:W-:Y:S03]  /*4020*/  BSSY.RECONVERGENT B3, `(.L_x_39) ;  /* 0x0000036000037945 */ /* 0x000fe60003800200 */
[----:B------:R-:W-:Y:S02]  /*4030*/  IADD3 R12, PT, PT, -R12, R9, RZ ;  /* 0x000000090c0c7210 */ /* 0x000fe40007ffe1ff */
[----:B------:R-:W-:Y:S02]  /*4040*/  IADD3 R9, PT, PT, R14, -0x7f, RZ ;  /* 0xffffff810e097810 */ /* 0x000fe40007ffe0ff */
[----:B------:R-:W0:Y:S01]  /*4050*/  MUFU.RCP R11, R12 ;  /* 0x0000000c000b7308 */ /* 0x000e220000001000 */
[----:B------:R-:W-:Y:S02]  /*4060*/  FADD.FTZ R13, -R12, -RZ ;  /* 0x800000ff0c0d7221 */ /* 0x000fe40000010100 */
[C---:B------:R-:W-:Y:S01]  /*4070*/  IMAD R0, R9.reuse, -0x800000, R0 ;  /* 0xff80000009007824 */ /* 0x040fe200078e0200 */
[----:B------:R-:W-:-:S04]  /*4080*/  IADD3 R9, PT, PT, R9, 0x7f, -R16 ;  /* 0x0000007f09097810 */ /* 0x000fc80007ffe810 */
[----:B------:R-:W-:Y:S01]  /*4090*/  IADD3 R9, PT, PT, R9, R10, RZ ;  /* 0x0000000a09097210 */ /* 0x000fe20007ffe0ff */
[----:B0-----:R-:W-:-:S04]  /*40a0*/  FFMA R14, R11, R13, 1 ;  /* 0x3f8000000b0e7423 */ /* 0x001fc8000000000d */
[----:B------:R-:W-:-:S04]  /*40b0*/  FFMA R18, R11, R14, R11 ;  /* 0x0000000e0b127223 */ /* 0x000fc8000000000b */
[----:B------:R-:W-:-:S04]  /*40c0*/  FFMA R11, R0, R18, RZ ;  /* 0x00000012000b7223 */ /* 0x000fc800000000ff */
[----:B------:R-:W-:-:S04]  /*40d0*/  FFMA R14, R13, R11, R0 ;  /* 0x0000000b0d0e7223 */ /* 0x000fc80000000000 */
[----:B------:R-:W-:-:S04]  /*40e0*/  FFMA R15, R18, R14, R11 ;  /* 0x0000000e120f7223 */ /* 0x000fc8000000000b */
[----:B------:R-:W-:-:S04]  /*40f0*/  FFMA R14, R13, R15, R0 ;  /* 0x0000000f0d0e7223 */ /* 0x000fc80000000000 */
[----:B------:R-:W-:-:S05]  /*4100*/  FFMA R11, R18, R14, R15 ;  /* 0x0000000e120b7223 */ /* 0x000fca000000000f */
[----:B------:R-:W-:-:S04]  /*4110*/  SHF.R.U32.HI R0, RZ, 0x17, R11 ;  /* 0x00000017ff007819 */ /* 0x000fc8000001160b */
[----:B------:R-:W-:-:S04]  /*4120*/  LOP3.LUT R0, R0, 0xff, RZ, 0xc0, !PT ;  /* 0x000000ff00007812 */ /* 0x000fc800078ec0ff */
[----:B------:R-:W-:-:S04]  /*4130*/  IADD3 R12, PT, PT, R0, R9, RZ ;  /* 0x00000009000c7210 */ /* 0x000fc80007ffe0ff */
[----:B------:R-:W-:-:S04]  /*4140*/  IADD3 R0, PT, PT, R12, -0x1, RZ ;  /* 0xffffffff0c007810 */ /* 0x000fc80007ffe0ff */
[----:B------:R-:W-:-:S13]  /*4150*/  ISETP.GE.U32.AND P0, PT, R0, 0xfe, PT ;  /* 0x000000fe0000780c */ /* 0x000fda0003f06070 */
[----:B------:R-:W-:Y:S05]  /*4160*/  @!P0 BRA `(.L_x_40) ;  /* 0x0000000000808947 */ /* 0x000fea0003800000 */
[----:B------:R-:W-:-:S13]  /*4170*/  ISETP.GT.AND P0, PT, R12, 0xfe, PT ;  /* 0x000000fe0c00780c */ /* 0x000fda0003f04270 */
[----:B------:R-:W-:Y:S05]  /*4180*/  @P0 BRA `(.L_x_41) ;  /* 0x00000000006c0947 */ /* 0x000fea0003800000 */
[----:B------:R-:W-:-:S13]  /*4190*/  ISETP.GE.AND P0, PT, R12, 0x1, PT ;  /* 0x000000010c00780c */ /* 0x000fda0003f06270 */
[----:B------:R-:W-:Y:S05]  /*41a0*/  @P0 BRA `(.L_x_42) ;  /* 0x0000000000740947 */ /* 0x000fea0003800000 */
[----:B------:R-:W-:Y:S02]  /*41b0*/  ISETP.GE.AND P0, PT, R12, -0x18, PT ;  /* 0xffffffe80c00780c */ /* 0x000fe40003f06270 */
[----:B------:R-:W-:-:S11]  /*41c0*/  LOP3.LUT R11, R11, 0x80000000, RZ, 0xc0, !PT ;  /* 0x800000000b0b7812 */ /* 0x000fd600078ec0ff */
[----:B------:R-:W-:Y:S05]  /*41d0*/  @!P0 BRA `(.L_x_42) ;  /* 0x0000000000688947 */ /* 0x000fea0003800000 */
[-CC-:B------:R-:W-:Y:S01]  /*41e0*/  FFMA.RZ R0, R18, R14.reuse, R15.reuse ;  /* 0x0000000e12007223 */ /* 0x180fe2000000c00f */
[----:B------:R-:W-:Y:S01]  /*41f0*/  IADD3 R13, PT, PT, R12, 0x20, RZ ;  /* 0x000000200c0d7810 */ /* 0x000fe20007ffe0ff */
[-CC-:B------:R-:W-:Y:S01]  /*4200*/  FFMA.RM R9, R18, R14.reuse, R15.reuse ;  /* 0x0000000e12097223 */ /* 0x180fe2000000400f */
[----:B------:R-:W-:Y:S02]  /*4210*/  ISETP.NE.AND P3, PT, R12, RZ, PT ;  /* 0x000000ff0c00720c */ /* 0x000fe40003f65270 */
[----:B------:R-:W-:Y:S01]  /*4220*/  LOP3.LUT R10, R0, 0x7fffff, RZ, 0xc0, !PT ;  /* 0x007fffff000a7812 */ /* 0x000fe200078ec0ff */
[----:B------:R-:W-:Y:S01]  /*4230*/  FFMA.RP R0, R18, R14, R15 ;  /* 0x0000000e12007223 */ /* 0x000fe2000000800f */
[----:B------:R-:W-:Y:S02]  /*4240*/  ISETP.NE.AND P1, PT, R12, RZ, PT ;  /* 0x000000ff0c00720c */ /* 0x000fe40003f25270 */
[----:B------:R-:W-:Y:S02]  /*4250*/  LOP3.LUT R10, R10, 0x800000, RZ, 0xfc, !PT ;  /* 0x008000000a0a7812 */ /* 0x000fe400078efcff */
[----:B------:R-:W-:-:S02]  /*4260*/  IADD3 R12, PT, PT, -R12, RZ, RZ ;  /* 0x000000ff0c0c7210 */ /* 0x000fc40007ffe1ff */
[----:B------:R-:W-:Y:S02]  /*4270*/  SHF.L.U32 R13, R10, R13, RZ ;  /* 0x0000000d0a0d7219 */ /* 0x000fe400000006ff */
[----:B------:R-:W-:Y:S02]  /*4280*/  FSETP.NEU.FTZ.AND P0, PT, R0, R9, PT ;  /* 0x000000090000720b */ /* 0x000fe40003f1d000 */
[----:B------:R-:W-:Y:S02]  /*4290*/  SEL R9, R12, RZ, P3 ;  /* 0x000000ff0c097207 */ /* 0x000fe40001800000 */
[----:B------:R-:W-:Y:S02]  /*42a0*/  ISETP.NE.AND P1, PT, R13, RZ, P1 ;  /* 0x000000ff0d00720c */ /* 0x000fe40000f25270 */
[----:B------:R-:W-:Y:S02]  /*42b0*/  SHF.R.U32.HI R9, RZ, R9, R10 ;  /* 0x00000009ff097219 */ /* 0x000fe4000001160a */
[----:B------:R-:W-:-:S02]  /*42c0*/  PLOP3.LUT P0, PT, P0, P1, PT, 0xf8, 0x8f ;  /* 0x00000000008f781c */ /* 0x000fc40000703f70 */
[----:B------:R-:W-:Y:S02]  /*42d0*/  SHF.R.U32.HI R13, RZ, 0x1, R9 ;  /* 0x00000001ff0d7819 */ /* 0x000fe40000011609 */
[----:B------:R-:W-:-:S04]  /*42e0*/  SEL R0, RZ, 0x1, !P0 ;  /* 0x00000001ff007807 */ /* 0x000fc80004000000 */
[----:B------:R-:W-:-:S04]  /*42f0*/  LOP3.LUT R0, R0, 0x1, R13, 0xf8, !PT ;  /* 0x0000000100007812 */ /* 0x000fc800078ef80d */
[----:B------:R-:W-:-:S04]  /*4300*/  LOP3.LUT R0, R0, R9, RZ, 0xc0, !PT ;  /* 0x0000000900007212 */ /* 0x000fc800078ec0ff */
[----:B------:R-:W-:-:S04]  /*4310*/  IADD3 R0, PT, PT, R13, R0, RZ ;  /* 0x000000000d007210 */ /* 0x000fc80007ffe0ff */
[----:B------:R-:W-:Y:S01]  /*4320*/  LOP3.LUT R11, R0, R11, RZ, 0xfc, !PT ;  /* 0x0000000b000b7212 */ /* 0x000fe200078efcff */
[----:B------:R-:W-:Y:S06]  /*4330*/  BRA `(.L_x_42) ;  /* 0x0000000000107947 */ /* 0x000fec0003800000 */
.L_x_41:
[----:B------:R-:W-:-:S04]  /*4340*/  LOP3.LUT R11, R11, 0x80000000, RZ, 0xc0, !PT ;  /* 0x800000000b0b7812 */ /* 0x000fc800078ec0ff */
[----:B------:R-:W-:Y:S01]  /*4350*/  LOP3.LUT R11, R11, 0x7f800000, RZ, 0xfc, !PT ;  /* 0x7f8000000b0b7812 */ /* 0x000fe200078efcff */
[----:B------:R-:W-:Y:S06]  /*4360*/  BRA `(.L_x_42) ;  /* 0x0000000000047947 */ /* 0x000fec0003800000 */
.L_x_40:
[----:B------:R-:W-:-:S07]  /*4370*/  LEA R11, R9, R11, 0x17 ;  /* 0x0000000b090b7211 */ /* 0x000fce00078eb8ff */
.L_x_42:
[----:B------:R-:W-:Y:S05]  /*4380*/  BSYNC.RECONVERGENT B3 ;  /* 0x0000000000037941 */ /* 0x000fea0003800200 */
.L_x_39:
[----:B------:R-:W-:Y:S05]  /*4390*/  BRA `(.L_x_43) ;  /* 0x0000000000207947 */ /* 0x000fea0003800000 */
.L_x_38:
[----:B------:R-:W-:-:S04]  /*43a0*/  LOP3.LUT R0, R9, 0x80000000, R0, 0x48, !PT ;  /* 0x8000000009007812 */ /* 0x000fc800078e4800 */
[----:B------:R-:W-:Y:S01]  /*43b0*/  LOP3.LUT R11, R0, 0x7f800000, RZ, 0xfc, !PT ;  /* 0x7f800000000b7812 */ /* 0x000fe200078efcff */
[----:B------:R-:W-:Y:S06]  /*43c0*/  BRA `(.L_x_43) ;  /* 0x0000000000147947 */ /* 0x000fec0003800000 */
.L_x_37:
[----:B------:R-:W-:Y:S01]  /*43d0*/  LOP3.LUT R11, R9, 0x80000000, R0, 0x48, !PT ;  /* 0x80000000090b7812 */ /* 0x000fe200078e4800 */
[----:B------:R-:W-:Y:S06]  /*43e0*/  BRA `(.L_x_43) ;  /* 0x00000000000c7947 */ /* 0x000fec0003800000 */
.L_x_36:
[----:B------:R-:W0:Y:S01]  /*43f0*/  MUFU.RSQ R11, -QNAN ;  /* 0xffc00000000b7908 */ /* 0x000e220000001400 */
[----:B------:R-:W-:Y:S05]  /*4400*/  BRA `(.L_x_43) ;  /* 0x0000000000047947 */ /* 0x000fea0003800000 */
.L_x_35:
[----:B------:R-:W-:-:S07]  /*4410*/  FADD.FTZ R11, R0, R3 ;  /* 0x00000003000b7221 */ /* 0x000fce0000010000 */
.L_x_43:
[----:B------:R-:W-:Y:S05]  /*4420*/  BSYNC.RECONVERGENT B2 ;  /* 0x0000000000027941 */ /* 0x000fea0003800200 */
.L_x_33:
[----:B------:R-:W-:-:S04]  /*4430*/  HFMA2 R9, -RZ, RZ, 0, 0 ;  /* 0x00000000ff097431 */ /* 0x000fc800000001ff */
[----:B0-----:R-:W-:Y:S05]  /*4440*/  RET.REL.NODEC R8 `(_Z19flash_attn_kernel_2PfS_S_S_S_S_) ;  /* 0xffffffb808ec7950 */ /* 0x001fea0003c3ffff */
.L_x_44:
[----:B------:R-:W-:-:S00]  /*4450*/  BRA `(.L_x_44) ;  /* 0xfffffffc00fc7947 */ /* 0x000fc0000383ffff */
[----:B------:R-:W-:-:S00]  /*4460*/  NOP ;  /* 0x0000000000007918 */ /* 0x000fc00000000000 */
        /* <DEDUP_REMOVED lines=9> */
.L_x_78:


//--------------------- .text._Z20multi_head_attentionPfS_S_S_S_S_ --------------------------
	.section	.text._Z20multi_head_attentionPfS_S_S_S_S_,"ax",@progbits
	.align	128
        .global         _Z20multi_head_attentionPfS_S_S_S_S_
        .type           _Z20multi_head_attentionPfS_S_S_S_S_,@function
        .size           _Z20multi_head_attentionPfS_S_S_S_S_,(.L_x_79 - _Z20multi_head_attentionPfS_S_S_S_S_)
        .other          _Z20multi_head_attentionPfS_S_S_S_S_,@"STO_CUDA_ENTRY STV_DEFAULT"
_Z20multi_head_attentionPfS_S_S_S_S_:
.text._Z20multi_head_attentionPfS_S_S_S_S_:
[----:B------:R-:W-:Y:S01]  /*0000*/  LDC R1, c[0x0][0x37c] ;  /* 0x0000df00ff017b82 */ /* 0x000fe20000000800 */
[----:B------:R-:W0:Y:S07]  /*0010*/  S2R R2, SR_TID.X ;  /* 0x0000000000027919 */ /* 0x000e2e0000002100 */
[----:B------:R-:W-:Y:S01]  /*0020*/  S2UR UR4, SR_CTAID.Y ;  /* 0x00000000000479c3 */ /* 0x000fe20000002600 */
[----:B------:R-:W1:Y:S01]  /*0030*/  LDCU.64 UR8, c[0x0][0x380] ;  /* 0x00007000ff0877ac */ /* 0x000e620008000a00 */
[----:B------:R-:W2:Y:S06]  /*0040*/  LDCU.64 UR6, c[0x0][0x398] ;  /* 0x00007300ff0677ac */ /* 0x000eac0008000a00 */
[----:B------:R-:W3:Y:S01]  /*0050*/  S2UR UR5, SR_CTAID.X ;  /* 0x00000000000579c3 */ /* 0x000ee20000002500 */
[----:B------:R-:W4:Y:S01]  /*0060*/  LDCU.64 UR12, c[0x0][0x358] ;  /* 0x00006b00ff0c77ac */ /* 0x000f220008000a00 */
[----:B------:R-:W1:Y:S01]  /*0070*/  LDCU.64 UR14, c[0x0][0x388] ;  /* 0x00007100ff0e77ac */ /* 0x000e620008000a00 */
[----:B0-----:R-:W-:Y:S01]  /*0080*/  SHF.L.U32 R17, R2, 0x6, RZ ;  /* 0x0000000602117819 */ /* 0x001fe200000006ff */
[----:B---3--:R-:W-:-:S03]  /*0090*/  ULEA UR5, UR4, UR5, 0x3 ;  /* 0x0000000504057291 */ /* 0x008fc6000f8e18ff */
[C---:B------:R-:W-:Y:S01]  /*00a0*/  IADD3 R0, PT, PT, R17.reuse, 0x8, RZ ;  /* 0x0000000811007810 */ /* 0x040fe20007ffe0ff */
[----:B------:R-:W-:Y:S02]  /*00b0*/  USHF.L.U32 UR11, UR5, 0x10, URZ ;  /* 0x00000010050b7899 */ /* 0x000fe400080006ff */
[----:B------:R-:W-:Y:S02]  /*00c0*/  USHF.L.U32 UR5, UR5, 0x14, URZ ;  /* 0x0000001405057899 */ /* 0x000fe400080006ff */
[----:B------:R-:W-:Y:S02]  /*00d0*/  USHF.R.S32.HI UR16, URZ, 0x1f, UR11 ;  /* 0x0000001fff107899 */ /* 0x000fe4000801140b */
[----:B------:R-:W-:Y:S01]  /*00e0*/  IADD3 R5, P0, PT, R17, UR11, RZ ;  /* 0x0000000b11057c10 */ /* 0x000fe2000ff1e0ff */
[----:B--2---:R-:W-:Y:S01]  /*00f0*/  UIMAD.WIDE UR6, UR5, 0x4, UR6 ;  /* 0x00000004050678a5 */ /* 0x004fe2000f8e0206 */
[----:B------:R-:W-:Y:S01]  /*0100*/  IADD3 R3, P1, PT, R0, UR11, RZ ;  /* 0x0000000b00037c10 */ /* 0x000fe2000ff3e0ff */
[----:B------:R-:W-:Y:S01]  /*0110*/  UMOV UR4, URZ ;  /* 0x000000ff00047c82 */ /* 0x000fe20008000000 */
[----:B------:R-:W-:-:S02]  /*0120*/  IADD3.X R0, PT, PT, RZ, UR16, RZ, P0, !PT ;  /* 0x00000010ff007c10 */ /* 0x000fc400087fe4ff */
[----:B-1----:R-:W-:Y:S02]  /*0130*/  LEA R4, P0, R5, UR8, 0x2 ;  /* 0x0000000805047c11 */ /* 0x002fe4000f8010ff */
[----:B------:R-:W-:Y:S02]  /*0140*/  IADD3.X R8, PT, PT, RZ, UR16, RZ, P1, !PT ;  /* 0x00000010ff087c10 */ /* 0x000fe40008ffe4ff */
[----:B------:R-:W-:Y:S02]  /*0150*/  LEA R6, P1, R3, UR8, 0x2 ;  /* 0x0000000803067c11 */ /* 0x000fe4000f8210ff */
[----:B------:R-:W-:Y:S02]  /*0160*/  LEA.HI.X R5, R5, UR9, R0, 0x2, P0 ;  /* 0x0000000905057c11 */ /* 0x000fe400080f1400 */
[----:B------:R-:W-:Y:S02]  /*0170*/  IADD3 R0, PT, PT, R17, 0x10, RZ ;  /* 0x0000001011007810 */ /* 0x000fe40007ffe0ff */
[----:B------:R-:W-:-:S02]  /*0180*/  LEA.HI.X R7, R3, UR9, R8, 0x2, P1 ;  /* 0x0000000903077c11 */ /* 0x000fc400088f1408 */
[C---:B------:R-:W-:Y:S02]  /*0190*/  IADD3 R8, PT, PT, R17.reuse, 0x20, RZ ;  /* 0x0000002011087810 */ /* 0x040fe40007ffe0ff */
[----:B------:R-:W-:Y:S02]  /*01a0*/  IADD3 R3, PT, PT, R17, 0x18, RZ ;  /* 0x0000001811037810 */ /* 0x000fe40007ffe0ff */
[----:B------:R-:W-:Y:S02]  /*01b0*/  IADD3 R9, P0, PT, R0, UR11, RZ ;  /* 0x0000000b00097c10 */ /* 0x000fe4000ff1e0ff */
[----:B------:R-:W-:Y:S02]  /*01c0*/  IADD3 R0, P1, PT, R8, UR11, RZ ;  /* 0x0000000b08007c10 */ /* 0x000fe4000ff3e0ff */
[----:B------:R-:W-:Y:S02]  /*01d0*/  IADD3 R11, P2, PT, R3, UR11, RZ ;  /* 0x0000000b030b7c10 */ /* 0x000fe4000ff5e0ff */
[----:B------:R-:W-:-:S02]  /*01e0*/  IADD3.X R3, PT, PT, RZ, UR16, RZ, P1, !PT ;  /* 0x00000010ff037c10 */ /* 0x000fc40008ffe4ff */
[----:B------:R-:W-:Y:S02]  /*01f0*/  IADD3.X R14, PT, PT, RZ, UR16, RZ, P2, !PT ;  /* 0x00000010ff0e7c10 */ /* 0x000fe400097fe4ff */
[C---:B------:R-:W-:Y:S02]  /*0200*/  LEA R12, P1, R0.reuse, UR8, 0x2 ;  /* 0x00000008000c7c11 */ /* 0x040fe4000f8210ff */
[----:B------:R-:W-:Y:S02]  /*0210*/  LEA R10, P2, R11, UR8, 0x2 ;  /* 0x000000080b0a7c11 */ /* 0x000fe4000f8410ff */
[----:B------:R-:W-:Y:S02]  /*0220*/  IADD3.X R16, PT, PT, RZ, UR16, RZ, P0, !PT ;  /* 0x00000010ff107c10 */ /* 0x000fe400087fe4ff */
[----:B------:R-:W-:Y:S02]  /*0230*/  LEA R8, P0, R9, UR8, 0x2 ;  /* 0x0000000809087c11 */ /* 0x000fe4000f8010ff */
[----:B------:R-:W-:-:S02]  /*0240*/  LEA.HI.X R13, R0, UR9, R3, 0x2, P1 ;  /* 0x00000009000d7c11 */ /* 0x000fc400088f1403 */
[----:B------:R-:W-:Y:S02]  /*0250*/  LEA.HI.X R11, R11, UR9, R14, 0x2, P2 ;  /* 0x000000090b0b7c11 */ /* 0x000fe400090f140e */
[C---:B------:R-:W-:Y:S02]  /*0260*/  IADD3 R3, PT, PT, R17.reuse, 0x28, RZ ;  /* 0x0000002811037810 */ /* 0x040fe40007ffe0ff */
[C---:B------:R-:W-:Y:S02]  /*0270*/  IADD3 R14, PT, PT, R17.reuse, 0x30, RZ ;  /* 0x00000030110e7810 */ /* 0x040fe40007ffe0ff */
[----:B------:R-:W-:Y:S02]  /*0280*/  IADD3 R0, PT, PT, R17, 0x38, RZ ;  /* 0x0000003811007810 */ /* 0x000fe40007ffe0ff */
[----:B------:R-:W-:Y:S02]  /*0290*/  LEA.HI.X R9, R9, UR9, R16, 0x2, P0 ;  /* 0x0000000909097c11 */ /* 0x000fe400080f1410 */
[----:B------:R-:W-:-:S02]  /*02a0*/  IADD3 R15, P0, PT, R3, UR11, RZ ;  /* 0x0000000b030f7c10 */ /* 0x000fc4000ff1e0ff */
[----:B------:R-:W-:Y:S02]  /*02b0*/  IADD3 R3, P2, PT, R14, UR11, RZ ;  /* 0x0000000b0e037c10 */ /* 0x000fe4000ff5e0ff */
[----:B------:R-:W-:Y:S02]  /*02c0*/  IADD3 R21, P1, PT, R0, UR11, RZ ;  /* 0x0000000b00157c10 */ /* 0x000fe4000ff3e0ff */
[----:B------:R-:W-:Y:S02]  /*02d0*/  IADD3.X R16, PT, PT, RZ, UR16, RZ, P0, !PT ;  /* 0x00000010ff107c10 */ /* 0x000fe400087fe4ff */
[----:B------:R-:W-:Y:S02]  /*02e0*/  IADD3.X R0, PT, PT, RZ, UR16, RZ, P2, !PT ;  /* 0x00000010ff007c10 */ /* 0x000fe400097fe4ff */
[----:B------:R-:W-:Y:S02]  /*02f0*/  IADD3.X R22, PT, PT, RZ, UR16, RZ, P1, !PT ;  /* 0x00000010ff167c10 */ /* 0x000fe40008ffe4ff */
[----:B------:R-:W-:-:S02]  /*0300*/  LEA R14, P0, R15, UR8, 0x2 ;  /* 0x000000080f0e7c11 */ /* 0x000fc4000f8010ff */
[----:B------:R-:W-:Y:S02]  /*0310*/  LEA R18, P2, R3, UR8, 0x2 ;  /* 0x0000000803127c11 */ /* 0x000fe4000f8410ff */
[----:B------:R-:W-:Y:S02]  /*0320*/  LEA R20, P1, R21, UR8, 0x2 ;  /* 0x0000000815147c11 */ /* 0x000fe4000f8210ff */
[----:B------:R-:W-:Y:S02]  /*0330*/  LEA.HI.X R15, R15, UR9, R16, 0x2, P0 ;  /* 0x000000090f0f7c11 */ /* 0x000fe400080f1410 */
[----:B------:R-:W-:Y:S02]  /*0340*/  LEA.HI.X R19, R3, UR9, R0, 0x2, P2 ;  /* 0x0000000903137c11 */ /* 0x000fe400090f1400 */
[----:B----4-:R-:W-:-:S07]  /*0350*/  LEA.HI.X R21, R21, UR9, R22, 0x2, P1 ;  /* 0x0000000915157c11 */ /* 0x010fce00088f1416 */
.L_x_45:
[----:B------:R-:W-:Y:S01]  /*0360*/  USHF.L.U32 UR8, UR4, 0x6, URZ ;  /* 0x0000000604087899 */ /* 0x000fe200080006ff */
[----:B------:R-:W2:Y:S03]  /*0370*/  LDG.E R0, desc[UR12][R4.64] ;  /* 0x0000000c04007981 */ /* 0x000ea6000c1e1900 */
[----:B------:R-:W-:Y:S01]  /*0380*/  UIADD3 UR9, UP0, UPT, UR11, UR8, URZ ;  /* 0x000000080b097290 */ /* 0x000fe2000ff1e0ff */
[----:B------:R-:W3:Y:S03]  /*0390*/  LDG.E R27, desc[UR12][R4.64+0x4] ;  /* 0x0000040c041b7981 */ /* 0x000ee6000c1e1900 */
[----:B------:R-:W-:Y:S01]  /*03a0*/  UIADD3.X UR10, UPT, UPT, URZ, UR16, URZ, UP0, !UPT ;  /* 0x00000010ff0a7290 */ /* 0x000fe200087fe4ff */
[----:B------:R-:W4:Y:S01]  /*03b0*/  LDG.E R3, desc[UR12][R4.64+0x8] ;  /* 0x0000080c04037981 */ /* 0x000f22000c1e1900 */
[----:B------:R-:W-:-:S04]  /*03c0*/  ULEA UR17, UP0, UR9, UR14, 0x2 ;  /* 0x0000000e09117291 */ /* 0x000fc8000f8010ff */
[----:B------:R-:W-:Y:S02]  /*03d0*/  ULEA.HI.X UR10, UR9, UR15, UR10, 0x2, UP0 ;  /* 0x0000000f090a7291 */ /* 0x000fe400080f140a */
[----:B------:R-:W-:-:S04]  /*03e0*/  MOV R22, UR17 ;  /* 0x0000001100167c02 */ /* 0x000fc80008000f00 */
[----:B------:R-:W-:-:S05]  /*03f0*/  MOV R23, UR10 ;  /* 0x0000000a00177c02 */ /* 0x000fca0008000f00 */
[----:B------:R-:W2:Y:S04]  /*0400*/  LDG.E R25, desc[UR12][R22.64] ;  /* 0x0000000c16197981 */ /* 0x000ea8000c1e1900 */
[----:B------:R-:W3:Y:S04]  /*0410*/  LDG.E R24, desc[UR12][R22.64+0x4] ;  /* 0x0000040c16187981 */ /* 0x000ee8000c1e1900 */
[----:B------:R-:W4:Y:S01]  /*0420*/  LDG.E R16, desc[UR12][R22.64+0x8] ;  /* 0x0000080c16107981 */ /* 0x000f22000c1e1900 */
[----:B------:R-:W-:-:S03]  /*0430*/  UIADD3 UR9, UPT, UPT, UR8, 0x8, URZ ;  /* 0x0000000808097890 */ /* 0x000fc6000fffe0ff */
[----:B------:R-:W5:Y:S01]  /*0440*/  LDG.E R26, desc[UR12][R22.64+0x1c] ;  /* 0x00001c0c161a7981 */ /* 0x000f62000c1e1900 */
[----:B--2---:R-:W-:-:S03]  /*0450*/  FFMA R0, R0, R25, RZ ;  /* 0x0000001900007223 */ /* 0x004fc600000000ff */
[----:B------:R-:W2:Y:S01]  /*0460*/  LDG.E R25, desc[UR12][R4.64+0xc] ;  /* 0x00000c0c04197981 */ /* 0x000ea2000c1e1900 */
[----:B---3--:R-:W-:-:S03]  /*0470*/  FFMA R0, R27, R24, R0 ;  /* 0x000000181b007223 */ /* 0x008fc60000000000 */
[----:B------:R-:W2:Y:S01]  /*0480*/  LDG.E R24, desc[UR12][R22.64+0xc] ;  /* 0x00000c0c16187981 */ /* 0x000ea2000c1e1900 */
[----:B----4-:R-:W-:-:S03]  /*0490*/  FFMA R0, R3, R16, R0 ;  /* 0x0000001003007223 */ /* 0x010fc60000000000 */
[----:B------:R-:W3:Y:S04]  /*04a0*/  LDG.E R3, desc[UR12][R4.64+0x10] ;  /* 0x0000100c04037981 */ /* 0x000ee8000c1e1900 */
[----:B------:R-:W3:Y:S01]  /*04b0*/  LDG.E R16, desc[UR12][R22.64+0x10] ;  /* 0x0000100c16107981 */ /* 0x000ee2000c1e1900 */
[----:B------:R-:W-:-:S03]  /*04c0*/  UIADD3 UR9, UP0, UPT, UR11, UR9, URZ ;  /* 0x000000090b097290 */ /* 0x000fc6000ff1e0ff */
[----:B------:R-:W4:Y:S01]  /*04d0*/  LDG.E R27, desc[UR12][R6.64] ;  /* 0x0000000c061b7981 */ /* 0x000f22000c1e1900 */
[----:B--2---:R-:W-:-:S03]  /*04e0*/  FFMA R0, R25, R24, R0 ;  /* 0x0000001819007223 */ /* 0x004fc60000000000 */
[----:B------:R-:W2:Y:S04]  /*04f0*/  LDG.E R25, desc[UR12][R4.64+0x14] ;  /* 0x0000140c04197981 */ /* 0x000ea8000c1e1900 */
[----:B------:R-:W2:Y:S01]  /*0500*/  LDG.E R24, desc[UR12][R22.64+0x14] ;  /* 0x0000140c16187981 */ /* 0x000ea2000c1e1900 */
[----:B---3--:R-:W-:-:S03]  /*0510*/  FFMA R0, R3, R16, R0 ;  /* 0x0000001003007223 */ /* 0x008fc60000000000 */
[----:B------:R-:W3:Y:S04]  /*0520*/  LDG.E R3, desc[UR12][R4.64+0x18] ;  /* 0x0000180c04037981 */ /* 0x000ee8000c1e1900 */
[----:B------:R-:W3:Y:S01]  /*0530*/  LDG.E R16, desc[UR12][R22.64+0x18] ;  /* 0x0000180c16107981 */ /* 0x000ee2000c1e1900 */
[----:B------:R-:W-:Y:S02]  /*0540*/  UIADD3.X UR10, UPT, UPT, URZ, UR16, URZ, UP0, !UPT ;  /* 0x00000010ff0a7290 */ /* 0x000fe400087fe4ff */
[----:B------:R-:W-:-:S04]  /*0550*/  ULEA UR17, UP0, UR9, UR14, 0x2 ;  /* 0x0000000e09117291 */ /* 0x000fc8000f8010ff */
[----:B------:R-:W-:Y:S01]  /*0560*/  ULEA.HI.X UR10, UR9, UR15, UR10, 0x2, UP0 ;  /* 0x0000000f090a7291 */ /* 0x000fe200080f140a */
[----:B------:R-:W4:Y:S01]  /*0570*/  LDG.E R23, desc[UR12][R6.64+0x8] ;  /* 0x0000080c06177981 */ /* 0x000f22000c1e1900 */
[----:B--2---:R-:W-:Y:S01]  /*0580*/  FFMA R0, R25, R24, R0 ;  /* 0x0000001819007223 */ /* 0x004fe20000000000 */
[----:B------:R-:W-:-:S03]  /*0590*/  MOV R24, UR17 ;  /* 0x0000001100187c02 */ /* 0x000fc60008000f00 */
[----:B------:R-:W-:Y:S01]  /*05a0*/  MOV R25, UR10 ;  /* 0x0000000a00197c02 */ /* 0x000fe20008000f00 */
[----:B---3--:R-:W-:-:S04]  /*05b0*/  FFMA R0, R3, R16, R0 ;  /* 0x0000001003007223 */ /* 0x008fc80000000000 */
[----:B------:R-:W2:Y:S04]  /*05c0*/  LDG.E R22, desc[UR12][R24.64+0xc] ;  /* 0x00000c0c18167981 */ /* 0x000ea8000c1e1900 */
[----:B------:R-:W5:Y:S04]  /*05d0*/  LDG.E R3, desc[UR12][R4.64+0x1c] ;  /* 0x00001c0c04037981 */ /* 0x000f68000c1e1900 */
[----:B------:R-:W4:Y:S01]  /*05e0*/  LDG.E R16, desc[UR12][R24.64] ;  /* 0x0000000c18107981 */ /* 0x000f22000c1e1900 */
[----:B-----5:R-:W-:-:S03]  /*05f0*/  FFMA R0, R3, R26, R0 ;  /* 0x0000001a03007223 */ /* 0x020fc60000000000 */
[----:B------:R-:W3:Y:S04]  /*0600*/  LDG.E R3, desc[UR12][R6.64+0x4] ;  /* 0x0000040c06037981 */ /* 0x000ee8000c1e1900 */
[----:B------:R-:W3:Y:S01]  /*0610*/  LDG.E R26, desc[UR12][R24.64+0x4] ;  /* 0x0000040c181a7981 */ /* 0x000ee2000c1e1900 */
[----:B----4-:R-:W-:-:S03]  /*0620*/  FFMA R0, R27, R16, R0 ;  /* 0x000000101b007223 */ /* 0x010fc60000000000 */
[----:B------:R-:W4:Y:S04]  /*0630*/  LDG.E R16, desc[UR12][R24.64+0x8] ;  /* 0x0000080c18107981 */ /* 0x000f28000c1e1900 */
[----:B------:R-:W5:Y:S01]  /*0640*/  LDG.E R27, desc[UR12][R6.64+0x18] ;  /* 0x0000180c061b7981 */ /* 0x000f62000c1e1900 */
[----:B---3--:R-:W-:-:S03]  /*0650*/  FFMA R0, R3, R26, R0 ;  /* 0x0000001a03007223 */ /* 0x008fc60000000000 */
[----:B------:R-:W2:Y:S01]  /*0660*/  LDG.E R3, desc[UR12][R6.64+0xc] ;  /* 0x00000c0c06037981 */ /* 0x000ea2000c1e1900 */
[----:B----4-:R-:W-:-:S03]  /*0670*/  FFMA R0, R23, R16, R0 ;  /* 0x0000001017007223 */ /* 0x010fc60000000000 */
[----:B------:R-:W3:Y:S04]  /*0680*/  LDG.E R23, desc[UR12][R6.64+0x10] ;  /* 0x0000100c06177981 */ /* 0x000ee8000c1e1900 */
[----:B------:R-:W3:Y:S01]  /*0690*/  LDG.E R16, desc[UR12][R24.64+0x10] ;  /* 0x0000100c18107981 */ /* 0x000ee2000c1e1900 */
[----:B------:R-:W-:-:S03]  /*06a0*/  UIADD3 UR9, UPT, UPT, UR8, 0x10, URZ ;  /* 0x0000001008097890 */ /* 0x000fc6000fffe0ff */
[----:B------:R-:W4:Y:S01]  /*06b0*/  LDG.E R26, desc[UR12][R24.64+0x1c] ;  /* 0x00001c0c181a7981 */ /* 0x000f22000c1e1900 */
[----:B------:R-:W-:Y:S01]  /*06c0*/  UIADD3 UR9, UP0, UPT, UR11, UR9, URZ ;  /* 0x000000090b097290 */ /* 0x000fe2000ff1e0ff */
[----:B--2---:R-:W-:Y:S02]  /*06d0*/  FFMA R0, R3, R22, R0 ;  /* 0x0000001603007223 */ /* 0x004fe40000000000 */
[----:B------:R-:W2:Y:S04]  /*06e0*/  LDG.E R3, desc[UR12][R6.64+0x14] ;  /* 0x0000140c06037981 */ /* 0x000ea8000c1e1900 */
[----:B------:R-:W2:Y:S01]  /*06f0*/  LDG.E R22, desc[UR12][R24.64+0x14] ;  /* 0x0000140c18167981 */ /* 0x000ea2000c1e1900 */
[----:B---3--:R-:W-:-:S03]  /*0700*/  FFMA R0, R23, R16, R0 ;  /* 0x0000001017007223 */ /* 0x008fc60000000000 */
[----:B------:R-:W5:Y:S01]  /*0710*/  LDG.E R16, desc[UR12][R24.64+0x18] ;  /* 0x0000180c18107981 */ /* 0x000f62000c1e1900 */
[----:B------:R-:W-:Y:S02]  /*0720*/  UIADD3.X UR10, UPT, UPT, URZ, UR16, URZ, UP0, !UPT ;  /* 0x00000010ff0a7290 */ /* 0x000fe400087fe4ff */
[----:B------:R-:W-:-:S04]  /*0730*/  ULEA UR17, UP0, UR9, UR14, 0x2 ;  /* 0x0000000e09117291 */ /* 0x000fc8000f8010ff */
[----:B------:R-:W-:Y:S01]  /*0740*/  ULEA.HI.X UR10, UR9, UR15, UR10, 0x2, UP0 ;  /* 0x0000000f090a7291 */ /* 0x000fe200080f140a */
[----:B------:R-:W3:Y:S05]  /*0750*/  LDG.E R25, desc[UR12][R8.64+0x8] ;  /* 0x0000080c08197981 */ /* 0x000eea000c1e1900 */
[----:B------:R-:W-:Y:S01]  /*0760*/  MOV R23, UR10 ;  /* 0x0000000a00177c02 */ /* 0x000fe20008000f00 */
[----:B--2---:R-:W-:Y:S01]  /*0770*/  FFMA R0, R3, R22, R0 ;  /* 0x0000001603007223 */ /* 0x004fe20000000000 */
[----:B------:R-:W-:Y:S01]  /*0780*/  MOV R22, UR17 ;  /* 0x0000001100167c02 */ /* 0x000fe20008000f00 */
[----:B------:R-:W4:Y:S02]  /*0790*/  LDG.E R3, desc[UR12][R6.64+0x1c] ;  /* 0x00001c0c06037981 */ /* 0x000f24000c1e1900 */
[----:B-----5:R-:W-:-:S02]  /*07a0*/  FFMA R0, R27, R16, R0 ;  /* 0x000000101b007223 */ /* 0x020fc40000000000 */
[----:B------:R-:W2:Y:S04]  /*07b0*/  LDG.E R27, desc[UR12][R8.64] ;  /* 0x0000000c081b7981 */ /* 0x000ea8000c1e1900 */
[----:B------:R-:W2:Y:S04]  /*07c0*/  LDG.E R16, desc[UR12][R22.64] ;  /* 0x0000000c16107981 */ /* 0x000ea8000c1e1900 */
[----:B------:R-:W5:Y:S01]  /*07d0*/  LDG.E R24, desc[UR12][R22.64+0xc] ;  /* 0x00000c0c16187981 */ /* 0x000f62000c1e1900 */
[----:B----4-:R-:W-:-:S03]  /*07e0*/  FFMA R0, R3, R26, R0 ;  /* 0x0000001a03007223 */ /* 0x010fc60000000000 */
[----:B------:R-:W4:Y:S04]  /*07f0*/  LDG.E R3, desc[UR12][R8.64+0x4] ;  /* 0x0000040c08037981 */ /* 0x000f28000c1e1900 */
[----:B------:R-:W4:Y:S01]  /*0800*/  LDG.E R26, desc[UR12][R22.64+0x4] ;  /* 0x0000040c161a7981 */ /* 0x000f22000c1e1900 */
[----:B--2---:R-:W-:-:S03]  /*0810*/  FFMA R0, R27, R16, R0 ;  /* 0x000000101b007223 */ /* 0x004fc60000000000 */
[----:B------:R-:W3:Y:S04]  /*0820*/  LDG.E R16, desc[UR12][R22.64+0x8] ;  /* 0x0000080c16107981 */ /* 0x000ee8000c1e1900 */
[----:B------:R-:W2:Y:S01]  /*0830*/  LDG.E R27, desc[UR12][R8.64+0x18] ;  /* 0x0000180c081b7981 */ /* 0x000ea2000c1e1900 */
[----:B----4-:R-:W-:-:S03]  /*0840*/  FFMA R0, R3, R26, R0 ;  /* 0x0000001a03007223 */ /* 0x010fc60000000000 */
[----:B------:R-:W5:Y:S01]  /*0850*/  LDG.E R3, desc[UR12][R8.64+0xc] ;  /* 0x00000c0c08037981 */ /* 0x000f62000c1e1900 */
[----:B---3--:R-:W-:-:S03]  /*0860*/  FFMA R0, R25, R16, R0 ;  /* 0x0000001019007223 */ /* 0x008fc60000000000 */
[----:B------:R-:W3:Y:S04]  /*0870*/  LDG.E R25, desc[UR12][R8.64+0x10] ;  /* 0x0000100c08197981 */ /* 0x000ee8000c1e1900 */
[----:B------:R-:W3:Y:S01]  /*0880*/  LDG.E R16, desc[UR12][R22.64+0x10] ;  /* 0x0000100c16107981 */ /* 0x000ee2000c1e1900 */
[----:B------:R-:W-:-:S03]  /*0890*/  UIADD3 UR9, UPT, UPT, UR8, 0x18, URZ ;  /* 0x0000001808097890 */ /* 0x000fc6000fffe0ff */
[----:B------:R-:W4:Y:S01]  /*08a0*/  LDG.E R26, desc[UR12][R22.64+0x1c] ;  /* 0x00001c0c161a7981 */ /* 0x000f22000c1e1900 */
[----:B------:R-:W-:Y:S01]  /*08b0*/  UIADD3 UR9, UP0, UPT, UR11, UR9, URZ ;  /* 0x000000090b097290 */ /* 0x000fe2000ff1e0ff */
[----:B-----5:R-:W-:Y:S02]  /*08c0*/  FFMA R0, R3, R24, R0 ;  /* 0x0000001803007223 */ /* 0x020fe40000000000 */
[----:B------:R-:W5:Y:S04]  /*08d0*/  LDG.E R3, desc[UR12][R8.64+0x14] ;  /* 0x0000140c08037981 */ /* 0x000f68000c1e1900 */
[----:B------:R-:W5:Y:S01]  /*08e0*/  LDG.E R24, desc[UR12][R22.64+0x14] ;  /* 0x0000140c16187981 */ /* 0x000f62000c1e1900 */
[----:B---3--:R-:W-:-:S03]  /*08f0*/  FFMA R0, R25, R16, R0 ;  /* 0x0000001019007223 */ /* 0x008fc60000000000 */
[----:B------:R-:W2:Y:S01]  /*0900*/  LDG.E R16, desc[UR12][R22.64+0x18] ;  /* 0x0000180c16107981 */ /* 0x000ea2000c1e1900 */
[----:B------:R-:W-:Y:S02]  /*0910*/  UIADD3.X UR10, UPT, UPT, URZ, UR16, URZ, UP0, !UPT ;  /* 0x00000010ff0a7290 */ /* 0x000fe400087fe4ff */
[----:B------:R-:W-:-:S04]  /*0920*/  ULEA UR17, UP0, UR9, UR14, 0x2 ;  /* 0x0000000e09117291 */ /* 0x000fc8000f8010ff */
[----:B------:R-:W-:Y:S01]  /*0930*/  ULEA.HI.X UR10, UR9, UR15, UR10, 0x2, UP0 ;  /* 0x0000000f090a7291 */ /* 0x000fe200080f140a */
[----:B------:R-:W3:Y:S05]  /*0940*/  LDG.E R23, desc[UR12][R10.64+0x8] ;  /* 0x0000080c0a177981 */ /* 0x000eea000c1e1900 */
[----:B------:R-:W-:Y:S01]  /*0950*/  MOV R25, UR10 ;  /* 0x0000000a00197c02 */ /* 0x000fe20008000f00 */
[----:B-----5:R-:W-:Y:S01]  /*0960*/  FFMA R0, R3, R24, R0 ;  /* 0x0000001803007223 */ /* 0x020fe20000000000 */
[----:B------:R-:W-:Y:S01]  /*0970*/  MOV R24, UR17 ;  /* 0x0000001100187c02 */ /* 0x000fe20008000f00 */
[----:B------:R-:W4:Y:S02]  /*0980*/  LDG.E R3, desc[UR12][R8.64+0x1c] ;  /* 0x00001c0c08037981 */ /* 0x000f24000c1e1900 */
[----:B--2---:R-:W-:-:S02]  /*0990*/  FFMA R0, R27, R16, R0 ;  /* 0x000000101b007223 */ /* 0x004fc40000000000 */
        /* <DEDUP_REMOVED lines=69> */
[----:B------:R-:W3:Y:S01]  /*0df0*/  LDG.E R16, desc[UR12][R24.64+0x8] ;  /* 0x0000080c18107981 */ /* 0x000ee2000c1e1900 */
[----:B----4-:R-:W-:-:S03]  /*0e00*/  FFMA R0, R3, R26, R0 ;  /* 0x0000001a03007223 */ /* 0x010fc60000000000 */
[----:B------:R-:W5:Y:S01]  /*0e10*/  LDG.E R3, desc[UR12][R14.64+0xc] ;  /* 0x00000c0c0e037981 */ /* 0x000f62000c1e1900 */
[----:B---3--:R-:W-:-:S03]  /*0e20*/  FFMA R0, R23, R16, R0 ;  /* 0x0000001017007223 */ /* 0x008fc60000000000 */
[----:B------:R-:W2:Y:S04]  /*0e30*/  LDG.E R23, desc[UR12][R14.64+0x10] ;  /* 0x0000100c0e177981 */ /* 0x000ea8000c1e1900 */
[----:B------:R-:W2:Y:S01]  /*0e40*/  LDG.E R16, desc[UR12][R24.64+0x10] ;  /* 0x0000100c18107981 */ /* 0x000ea2000c1e1900 */
[----:B------:R-:W-:-:S04]  /*0e50*/  UIADD3 UR9, UPT, UPT, UR8, 0x30, URZ ;  /* 0x0000003008097890 */ /* 0x000fc8000fffe0ff */
[----:B------:R-:W-:Y:S01]  /*0e60*/  UIADD3 UR9, UP0, UPT, UR11, UR9, URZ ;  /* 0x000000090b097290 */ /* 0x000fe2000ff1e0ff */
[----:B-----5:R-:W-:Y:S02]  /*0e70*/  FFMA R0, R3, R22, R0 ;  /* 0x0000001603007223 */ /* 0x020fe40000000000 */
[----:B------:R-:W3:Y:S04]  /*0e80*/  LDG.E R3, desc[UR12][R14.64+0x14] ;  /* 0x0000140c0e037981 */ /* 0x000ee8000c1e1900 */
[----:B------:R-:W3:Y:S01]  /*0e90*/  LDG.E R22, desc[UR12][R24.64+0x14] ;  /* 0x0000140c18167981 */ /* 0x000ee2000c1e1900 */
[----:B--2---:R-:W-:-:S03]  /*0ea0*/  FFMA R0, R23, R16, R0 ;  /* 0x0000001017007223 */ /* 0x004fc60000000000 */
[----:B------:R-:W2:Y:S04]  /*0eb0*/  LDG.E R23, desc[UR12][R14.64+0x18] ;  /* 0x0000180c0e177981 */ /* 0x000ea8000c1e1900 */
[----:B------:R-:W2:Y:S01]  /*0ec0*/  LDG.E R16, desc[UR12][R24.64+0x18] ;  /* 0x0000180c18107981 */ /* 0x000ea2000c1e1900 */
[----:B------:R-:W-:Y:S02]  /*0ed0*/  UIADD3.X UR10, UPT, UPT, URZ, UR16, URZ, UP0, !UPT ;  /* 0x00000010ff0a7290 */ /* 0x000fe400087fe4ff */
[----:B------:R-:W-:-:S04]  /*0ee0*/  ULEA UR17, UP0, UR9, UR14, 0x2 ;  /* 0x0000000e09117291 */ /* 0x000fc8000f8010ff */
[----:B------:R-:W-:Y:S02]  /*0ef0*/  ULEA.HI.X UR10, UR9, UR15, UR10, 0x2, UP0 ;  /* 0x0000000f090a7291 */ /* 0x000fe400080f140a */
[----:B------:R-:W-:-:S04]  /*0f00*/  MOV R26, UR17 ;  /* 0x00000011001a7c02 */ /* 0x000fc80008000f00 */
[----:B------:R-:W-:Y:S01]  /*0f10*/  MOV R27, UR10 ;  /* 0x0000000a001b7c02 */ /* 0x000fe20008000f00 */
[----:B---3--:R-:W-:Y:S02]  /*0f20*/  FFMA R0, R3, R22, R0 ;  /* 0x0000001603007223 */ /* 0x008fe40000000000 */
[----:B------:R-:W3:Y:S04]  /*0f30*/  LDG.E R22, desc[UR12][R24.64+0x1c] ;  /* 0x00001c0c18167981 */ /* 0x000ee8000c1e1900 */
[----:B------:R-:W3:Y:S01]  /*0f40*/  LDG.E R3, desc[UR12][R14.64+0x1c] ;  /* 0x00001c0c0e037981 */ /* 0x000ee2000c1e1900 */
[----:B--2---:R-:W-:-:S03]  /*0f50*/  FFMA R0, R23, R16, R0 ;  /* 0x0000001017007223 */ /* 0x004fc60000000000 */
[----:B------:R-:W2:Y:S04]  /*0f60*/  LDG.E R23, desc[UR12][R18.64] ;  /* 0x0000000c12177981 */ /* 0x000ea8000c1e1900 */
[----:B------:R-:W2:Y:S04]  /*0f70*/  LDG.E R16, desc[UR12][R26.64] ;  /* 0x0000000c1a107981 */ /* 0x000ea8000c1e1900 */
[----:B------:R-:W4:Y:S01]  /*0f80*/  LDG.E R25, desc[UR12][R18.64+0x18] ;  /* 0x0000180c12197981 */ /* 0x000f22000c1e1900 */
[----:B------:R-:W-:-:S03]  /*0f90*/  UIADD3 UR8, UPT, UPT, UR8, 0x38, URZ ;  /* 0x0000003808087890 */ /* 0x000fc6000fffe0ff */
[----:B------:R-:W5:Y:S01]  /*0fa0*/  LDG.E R24, desc[UR12][R26.64+0x1c] ;  /* 0x00001c0c1a187981 */ /* 0x000f62000c1e1900 */
[----:B---3--:R-:W-:-:S03]  /*0fb0*/  FFMA R0, R3, R22, R0 ;  /* 0x0000001603007223 */ /* 0x008fc60000000000 */
[----:B------:R-:W3:Y:S04]  /*0fc0*/  LDG.E R3, desc[UR12][R18.64+0x4] ;  /* 0x0000040c12037981 */ /* 0x000ee8000c1e1900 */
[----:B------:R-:W3:Y:S01]  /*0fd0*/  LDG.E R22, desc[UR12][R26.64+0x4] ;  /* 0x0000040c1a167981 */ /* 0x000ee2000c1e1900 */
[----:B--2---:R-:W-:-:S03]  /*0fe0*/  FFMA R0, R23, R16, R0 ;  /* 0x0000001017007223 */ /* 0x004fc60000000000 */
[----:B------:R-:W2:Y:S04]  /*0ff0*/  LDG.E R23, desc[UR12][R18.64+0x8] ;  /* 0x0000080c12177981 */ /* 0x000ea8000c1e1900 */
[----:B------:R-:W2:Y:S01]  /*1000*/  LDG.E R16, desc[UR12][R26.64+0x8] ;  /* 0x0000080c1a107981 */ /* 0x000ea2000c1e1900 */
[----:B---3--:R-:W-:-:S03]  /*1010*/  FFMA R0, R3, R22, R0 ;  /* 0x0000001603007223 */ /* 0x008fc60000000000 */
[----:B------:R-:W3:Y:S04]  /*1020*/  LDG.E R3, desc[UR12][R18.64+0xc] ;  /* 0x00000c0c12037981 */ /* 0x000ee8000c1e1900 */
[----:B------:R-:W3:Y:S01]  /*1030*/  LDG.E R22, desc[UR12][R26.64+0xc] ;  /* 0x00000c0c1a167981 */ /* 0x000ee2000c1e1900 */
[----:B--2---:R-:W-:-:S03]  /*1040*/  FFMA R0, R23, R16, R0 ;  /* 0x0000001017007223 */ /* 0x004fc60000000000 */
[----:B------:R-:W2:Y:S04]  /*1050*/  LDG.E R23, desc[UR12][R18.64+0x10] ;  /* 0x0000100c12177981 */ /* 0x000ea8000c1e1900 */
[----:B------:R-:W2:Y:S01]  /*1060*/  LDG.E R16, desc[UR12][R26.64+0x10] ;  /* 0x0000100c1a107981 */ /* 0x000ea2000c1e1900 */
[----:B------:R-:W-:Y:S01]  /*1070*/  UIADD3 UR8, UP0, UPT, UR11, UR8, URZ ;  /* 0x000000080b087290 */ /* 0x000fe2000ff1e0ff */
[----:B---3--:R-:W-:Y:S02]  /*1080*/  FFMA R0, R3, R22, R0 ;  /* 0x0000001603007223 */ /* 0x008fe40000000000 */
[----:B------:R-:W3:Y:S04]  /*1090*/  LDG.E R3, desc[UR12][R18.64+0x14] ;  /* 0x0000140c12037981 */ /* 0x000ee8000c1e1900 */
[----:B------:R-:W3:Y:S01]  /*10a0*/  LDG.E R22, desc[UR12][R26.64+0x14] ;  /* 0x0000140c1a167981 */ /* 0x000ee2000c1e1900 */
[----:B--2---:R-:W-:-:S03]  /*10b0*/  FFMA R0, R23, R16, R0 ;  /* 0x0000001017007223 */ /* 0x004fc60000000000 */
[----:B------:R-:W4:Y:S01]  /*10c0*/  LDG.E R16, desc[UR12][R26.64+0x18] ;  /* 0x0000180c1a107981 */ /* 0x000f22000c1e1900 */
[----:B------:R-:W-:Y:S02]  /*10d0*/  UIADD3.X UR9, UPT, UPT, URZ, UR16, URZ, UP0, !UPT ;  /* 0x00000010ff097290 */ /* 0x000fe400087fe4ff */
[----:B------:R-:W-:-:S04]  /*10e0*/  ULEA UR10, UP0, UR8, UR14, 0x2 ;  /* 0x0000000e080a7291 */ /* 0x000fc8000f8010ff */
[----:B------:R-:W-:Y:S01]  /*10f0*/  ULEA.HI.X UR9, UR8, UR15, UR9, 0x2, UP0 ;  /* 0x0000000f08097291 */ /* 0x000fe200080f1409 */
[----:B------:R-:W2:Y:S05]  /*1100*/  LDG.E R27, desc[UR12][R20.64+0x10] ;  /* 0x0000100c141b7981 */ /* 0x000eaa000c1e1900 */
[----:B------:R-:W-:Y:S01]  /*1110*/  MOV R23, UR9 ;  /* 0x0000000900177c02 */ /* 0x000fe20008000f00 */
[----:B---3--:R-:W-:Y:S01]  /*1120*/  FFMA R0, R3, R22, R0 ;  /* 0x0000001603007223 */ /* 0x008fe20000000000 */
[----:B------:R-:W-:-:S03]  /*1130*/  MOV R22, UR10 ;  /* 0x0000000a00167c02 */ /* 0x000fc60008000f00 */
[----:B----4-:R-:W-:Y:S02]  /*1140*/  FFMA R16, R25, R16, R0 ;  /* 0x0000001019107223 */ /* 0x010fe40000000000 */
[----:B------:R-:W5:Y:S04]  /*1150*/  LDG.E R25, desc[UR12][R18.64+0x1c] ;  /* 0x00001c0c12197981 */ /* 0x000f68000c1e1900 */
[----:B------:R-:W3:Y:S04]  /*1160*/  LDG.E R0, desc[UR12][R20.64] ;  /* 0x0000000c14007981 */ /* 0x000ee8000c1e1900 */
[----:B------:R-:W3:Y:S01]  /*1170*/  LDG.E R3, desc[UR12][R22.64] ;  /* 0x0000000c16037981 */ /* 0x000ee2000c1e1900 */
[----:B-----5:R-:W-:-:S03]  /*1180*/  FFMA R29, R25, R24, R16 ;  /* 0x00000018191d7223 */ /* 0x020fc60000000010 */
[----:B------:R-:W4:Y:S04]  /*1190*/  LDG.E R25, desc[UR12][R20.64+0x4] ;  /* 0x0000040c14197981 */ /* 0x000f28000c1e1900 */
[----:B------:R-:W4:Y:S01]  /*11a0*/  LDG.E R16, desc[UR12][R22.64+0x4] ;  /* 0x0000040c16107981 */ /* 0x000f22000c1e1900 */
[----:B---3--:R-:W-:-:S03]  /*11b0*/  FFMA R0, R0, R3, R29 ;  /* 0x0000000300007223 */ /* 0x008fc6000000001d */
[----:B------:R-:W3:Y:S04]  /*11c0*/  LDG.E R3, desc[UR12][R20.64+0x8] ;  /* 0x0000080c14037981 */ /* 0x000ee8000c1e1900 */
[----:B------:R-:W3:Y:S04]  /*11d0*/  LDG.E R24, desc[UR12][R22.64+0x8] ;  /* 0x0000080c16187981 */ /* 0x000ee8000c1e1900 */
[----:B------:R-:W5:Y:S01]  /*11e0*/  LDG.E R29, desc[UR12][R20.64+0x1c] ;  /* 0x00001c0c141d7981 */ /* 0x000f62000c1e1900 */
[----:B----4-:R-:W-:-:S03]  /*11f0*/  FFMA R0, R25, R16, R0 ;  /* 0x0000001019007223 */ /* 0x010fc60000000000 */
[----:B------:R-:W4:Y:S04]  /*1200*/  LDG.E R25, desc[UR12][R20.64+0xc] ;  /* 0x00000c0c14197981 */ /* 0x000f28000c1e1900 */
[----:B------:R-:W4:Y:S01]  /*1210*/  LDG.E R16, desc[UR12][R22.64+0xc] ;  /* 0x00000c0c16107981 */ /* 0x000f22000c1e1900 */
[----:B---3--:R-:W-:-:S03]  /*1220*/  FFMA R0, R3, R24, R0 ;  /* 0x0000001803007223 */ /* 0x008fc60000000000 */
[----:B------:R-:W2:Y:S04]  /*1230*/  LDG.E R24, desc[UR12][R22.64+0x10] ;  /* 0x0000100c16187981 */ /* 0x000ea8000c1e1900 */
[----:B------:R-:W3:Y:S01]  /*1240*/  LDG.E R3, desc[UR12][R22.64+0x14] ;  /* 0x0000140c16037981 */ /* 0x000ee2000c1e1900 */
[----:B----4-:R-:W-:-:S03]  /*1250*/  FFMA R16, R25, R16, R0 ;  /* 0x0000001019107223 */ /* 0x010fc60000000000 */
[----:B------:R-:W3:Y:S01]  /*1260*/  LDG.E R0, desc[UR12][R20.64+0x14] ;  /* 0x0000140c14007981 */ /* 0x000ee2000c1e1900 */
[----:B--2---:R-:W-:-:S03]  /*1270*/  FFMA R27, R27, R24, R16 ;  /* 0x000000181b1b7223 */ /* 0x004fc60000000010 */
[----:B------:R-:W2:Y:S04]  /*1280*/  LDG.E R25, desc[UR12][R20.64+0x18] ;  /* 0x0000180c14197981 */ /* 0x000ea8000c1e1900 */
[----:B------:R-:W2:Y:S04]  /*1290*/  LDG.E R16, desc[UR12][R22.64+0x18] ;  /* 0x0000180c16107981 */ /* 0x000ea8000c1e1900 */
[----:B------:R-:W5:Y:S01]  /*12a0*/  LDG.E R24, desc[UR12][R22.64+0x1c] ;  /* 0x00001c0c16187981 */ /* 0x000f62000c1e1900 */
[----:B---3--:R-:W-:-:S04]  /*12b0*/  FFMA R0, R0, R3, R27 ;  /* 0x0000000300007223 */ /* 0x008fc8000000001b */
[----:B--2---:R-:W-:Y:S01]  /*12c0*/  FFMA R0, R25, R16, R0 ;  /* 0x0000001019007223 */ /* 0x004fe20000000000 */
[----:B------:R-:W-:Y:S01]  /*12d0*/  HFMA2 R16, -RZ, RZ, 0, 2.384185791015625e-07 ;  /* 0x00000004ff107431 */ /* 0x000fe200000001ff */
[----:B------:R-:W-:Y:S02]  /*12e0*/  LEA R25, R2, UR4, 0xa ;  /* 0x0000000402197c11 */ /* 0x000fe4000f8e50ff */
[----:B-----5:R-:W-:-:S04]  /*12f0*/  FFMA R0, R29, R24, R0 ;  /* 0x000000181d007223 */ /* 0x020fc80000000000 */
[----:B------:R-:W-:Y:S01]  /*1300*/  FMUL R3, R0, 0.125 ;  /* 0x3e00000000037820 */ /* 0x000fe20000400000 */
[----:B------:R-:W-:-:S05]  /*1310*/  IMAD.WIDE.U32 R24, R25, R16, UR6 ;  /* 0x0000000619187e25 */ /* 0x000fca000f8e0010 */
[----:B------:R0:W-:Y:S01]  /*1320*/  STG.E desc[UR12][R24.64], R3 ;  /* 0x0000000318007986 */ /* 0x0001e2000c10190c */
[----:B------:R-:W-:-:S04]  /*1330*/  UIADD3 UR4, UPT, UPT, UR4, 0x1, URZ ;  /* 0x0000000104047890 */ /* 0x000fc8000fffe0ff */
[----:B------:R-:W-:-:S09]  /*1340*/  UISETP.NE.AND UP0, UPT, UR4, 0x400, UPT ;  /* 0x000004000400788c */ /* 0x000fd2000bf05270 */
[----:B0-----:R-:W-:Y:S05]  /*1350*/  BRA.U UP0, `(.L_x_45) ;  /* 0xfffffff100007547 */ /* 0x001fea000b83ffff */
[----:B------:R-:W-:Y:S01]  /*1360*/  BAR.SYNC.DEFER_BLOCKING 0x0 ;  /* 0x0000000000007b1d */ /* 0x000fe20000010000 */
[----:B------:R-:W-:-:S05]  /*1370*/  MOV R3, RZ ;  /* 0x000000ff00037202 */ /* 0x000fca0000000f00 */
[----:B------:R-:W-:-:S05]  /*1380*/  UMOV UR4, URZ ;  /* 0x000000ff00047c82 */ /* 0x000fca0008000000 */
.L_x_46:
[----:B------:R-:W-:Y:S02]  /*1390*/  LEA R14, R2, UR4, 0xa ;  /* 0x00000004020e7c11 */ /* 0x000fe4000f8e50ff */
[----:B------:R-:W-:-:S05]  /*13a0*/  MOV R15, 0x4 ;  /* 0x00000004000f7802 */ /* 0x000fca0000000f00 */
[----:B------:R-:W-:-:S05]  /*13b0*/  IMAD.WIDE.U32 R14, R14, R15, UR6 ;  /* 0x000000060e0e7e25 */ /* 0x000fca000f8e000f */
[----:B------:R-:W2:Y:S04]  /*13c0*/  LDG.E R18, desc[UR12][R14.64] ;  /* 0x0000000c0e127981 */ /* 0x000ea8000c1e1900 */
[----:B------:R-:W3:Y:S04]  /*13d0*/  LDG.E R20, desc[UR12][R14.64+0x4] ;  /* 0x0000040c0e147981 */ /* 0x000ee8000c1e1900 */
[----:B------:R-:W4:Y:S04]  /*13e0*/  LDG.E R16, desc[UR12][R14.64+0x8] ;  /* 0x0000080c0e107981 */ /* 0x000f28000c1e1900 */
[----:B------:R-:W5:Y:S04]  /*13f0*/  LDG.E R12, desc[UR12][R14.64+0xc] ;  /* 0x00000c0c0e0c7981 */ /* 0x000f68000c1e1900 */
[----:B------:R-:W5:Y:S04]  /*1400*/  LDG.E R8, desc[UR12][R14.64+0x10] ;  /* 0x0000100c0e087981 */ /* 0x000f68000c1e1900 */
[----:B------:R-:W5:Y:S04]  /*1410*/  LDG.E R4, desc[UR12][R14.64+0x14] ;  /* 0x0000140c0e047981 */ /* 0x000f68000c1e1900 */
[----:B------:R-:W5:Y:S04]  /*1420*/  LDG.E R0, desc[UR12][R14.64+0x18] ;  /* 0x0000180c0e007981 */ /* 0x000f68000c1e1900 */
[----:B------:R0:W5:Y:S01]  /*1430*/  LDG.E R5, desc[UR12][R14.64+0x1c] ;  /* 0x00001c0c0e057981 */ /* 0x000162000c1e1900 */
[----:B------:R-:W-:Y:S01]  /*1440*/  HFMA2 R9, -RZ, RZ, 0.96630859375, -0.0022525787353515625 ;  /* 0x3bbb989dff097431 */ /* 0x000fe200000001ff */
[----:B------:R-:W-:Y:S01]  /*1450*/  MOV R7, 0x437c0000 ;  /* 0x437c000000077802 */ /* 0x000fe20000000f00 */
[----:B------:R-:W-:-:S04]  /*1460*/  UIADD3 UR4, UPT, UPT, UR4, 0x8, URZ ;  /* 0x0000000804047890 */ /* 0x000fc8000fffe0ff */
[----:B------:R-:W-:Y:S01]  /*1470*/  UISETP.NE.AND UP0, UPT, UR4, 0x400, UPT ;  /* 0x000004000400788c */ /* 0x000fe2000bf05270 */
[----:B--2---:R-:W-:-:S04]  /*1480*/  FFMA.SAT R10, R18, R9, 0.5 ;  /* 0x3f000000120a7423 */ /* 0x004fc80000002009 */
[----:B------:R-:W-:Y:S01]  /*1490*/  FFMA.RM R10, R10, R7, 12582913 ;  /* 0x4b4000010a0a7423 */ /* 0x000fe20000004007 */
[----:B---3--:R-:W-:-:S03]  /*14a0*/  FFMA.SAT R6, R20, R9, 0.5 ;  /* 0x3f00000014067423 */ /* 0x008fc60000002009 */
[----:B------:R-:W-:Y:S01]  /*14b0*/  FADD R11, R10, -12583039 ;  /* 0xcb40007f0a0b7421 */ /* 0x000fe20000000000 */
[----:B------:R-:W-:Y:S01]  /*14c0*/  FFMA.RM R6, R6, R7, 12582913 ;  /* 0x4b40000106067423 */ /* 0x000fe20000004007 */
[----:B----4-:R-:W-:Y:S01]  /*14d0*/  FFMA.SAT R22, R16, R9, 0.5 ;  /* 0x3f00000010167423 */ /* 0x010fe20000002009 */
[----:B------:R-:W-:Y:S01]  /*14e0*/  SHF.L.U32 R10, R10, 0x17, RZ ;  /* 0x000000170a0a7819 */ /* 0x000fe200000006ff */
[----:B------:R-:W-:Y:S01]  /*14f0*/  FFMA R11, R18, 1.4426950216293334961, -R11 ;  /* 0x3fb8aa3b120b7823 */ /* 0x000fe2000000080b */
[----:B------:R-:W-:-:S03]  /*1500*/  FADD R13, R6, -12583039 ;  /* 0xcb40007f060d7421 */ /* 0x000fc60000000000 */
[----:B0-----:R-:W-:Y:S01]  /*1510*/  FFMA R14, R18, 1.925963033500011079e-08, R11 ;  /* 0x32a57060120e7823 */ /* 0x001fe2000000000b */
[----:B------:R-:W-:Y:S01]  /*1520*/  FFMA.RM R11, R22, R7, 12582913 ;  /* 0x4b400001160b7423 */ /* 0x000fe20000004007 */
[----:B------:R-:W-:Y:S01]  /*1530*/  FFMA R13, R20, 1.4426950216293334961, -R13 ;  /* 0x3fb8aa3b140d7823 */ /* 0x000fe2000000080d */
[----:B-----5:R-:W-:Y:S02]  /*1540*/  FFMA.SAT R18, R12, R9, 0.5 ;  /* 0x3f0000000c127423 */ /* 0x020fe40000002009 */
[----:B------:R-:W-:Y:S01]  /*1550*/  FADD R19, R11, -12583039 ;  /* 0xcb40007f0b137421 */ /* 0x000fe20000000000 */
[----:B------:R-:W-:Y:S01]  /*1560*/  FFMA R15, R20, 1.925963033500011079e-08, R13 ;  /* 0x32a57060140f7823 */ /* 0x000fe2000000000d */
[----:B------:R-:W-:Y:S01]  /*1570*/  FFMA.RM R13, R18, R7, 12582913 ;  /* 0x4b400001120d7423 */ /* 0x000fe20000004007 */
[-C--:B------:R-:W-:Y:S01]  /*1580*/  FFMA.SAT R20, R8, R9.reuse, 0.5 ;  /* 0x3f00000008147423 */ /* 0x080fe20000002009 */
[----:B------:R-:W-:Y:S01]  /*1590*/  FFMA R19, R16, 1.4426950216293334961, -R19 ;  /* 0x3fb8aa3b10137823 */ /* 0x000fe20000000813 */
[----:B------:R-:W0:Y:S01]  /*15a0*/  MUFU.EX2 R14, R14 ;  /* 0x0000000e000e7308 */ /* 0x000e220000000800 */
[C---:B------:R-:W-:Y:S01]  /*15b0*/  FADD R21, R13.reuse, -12583039 ;  /* 0xcb40007f0d157421 */ /* 0x040fe20000000000 */
[----:B------:R-:W-:Y:S01]  /*15c0*/  FFMA.SAT R22, R0, R9, 0.5 ;  /* 0x3f00000000167423 */ /* 0x000fe20000002009 */
[----:B------:R-:W-:Y:S01]  /*15d0*/  FFMA R18, R16, 1.925963033500011079e-08, R19 ;  /* 0x32a5706010127823 */ /* 0x000fe20000000013 */
[----:B------:R-:W-:Y:S01]  /*15e0*/  FFMA.RM R16, R20, R7, 12582913 ;  /* 0x4b40000114107423 */ /* 0x000fe20000004007 */
[----:B------:R-:W-:Y:S01]  /*15f0*/  FFMA R21, R12, 1.4426950216293334961, -R21 ;  /* 0x3fb8aa3b0c157823 */ /* 0x000fe20000000815 */
[----:B------:R-:W-:Y:S01]  /*1600*/  FFMA.SAT R20, R4, R9, 0.5 ;  /* 0x3f00000004147423 */ /* 0x000fe20000002009 */
[----:B------:R-:W-:Y:S01]  /*1610*/  SHF.L.U32 R13, R13, 0x17, RZ ;  /* 0x000000170d0d7819 */ /* 0x000fe200000006ff */
[----:B------:R-:W-:Y:S01]  /*1620*/  FADD R23, R16, -12583039 ;  /* 0xcb40007f10177421 */ /* 0x000fe20000000000 */
[----:B------:R-:W-:Y:S01]  /*1630*/  FFMA R19, R12, 1.925963033500011079e-08, R21 ;  /* 0x32a570600c137823 */ /* 0x000fe20000000015 */
[-C--:B------:R-:W-:Y:S01]  /*1640*/  FFMA.RM R12, R20, R7.reuse, 12582913 ;  /* 0x4b400001140c7423 */ /* 0x080fe20000004007 */
[----:B------:R-:W1:Y:S01]  /*1650*/  MUFU.EX2 R15, R15 ;  /* 0x0000000f000f7308 */ /* 0x000e620000000800 */
[----:B------:R-:W-:Y:S01]  /*1660*/  FFMA R23, R8, 1.4426950216293334961, -R23 ;  /* 0x3fb8aa3b08177823 */ /* 0x000fe20000000817 */
[----:B------:R-:W-:Y:S01]  /*1670*/  SHF.L.U32 R16, R16, 0x17, RZ ;  /* 0x0000001710107819 */ /* 0x000fe200000006ff */
[C---:B------:R-:W-:Y:S01]  /*1680*/  FADD R21, R12.reuse, -12583039 ;  /* 0xcb40007f0c157421 */ /* 0x040fe20000000000 */
[----:B------:R-:W-:Y:S01]  /*1690*/  SHF.L.U32 R12, R12, 0x17, RZ ;  /* 0x000000170c0c7819 */ /* 0x000fe200000006ff */
[----:B------:R-:W-:Y:S01]  /*16a0*/  FFMA R20, R8, 1.925963033500011079e-08, R23 ;  /* 0x32a5706008147823 */ /* 0x000fe20000000017 */
[----:B------:R-:W-:Y:S01]  /*16b0*/  FFMA.RM R8, R22, R7, 12582913 ;  /* 0x4b40000116087423 */ /* 0x000fe20000004007 */
[----:B------:R-:W-:Y:S01]  /*16c0*/  FFMA.SAT R22, R5, R9, 0.5 ;  /* 0x3f00000005167423 */ /* 0x000fe20000002009 */
[----:B------:R-:W-:Y:S01]  /*16d0*/  FFMA R21, R4, 1.4426950216293334961, -R21 ;  /* 0x3fb8aa3b04157823 */ /* 0x000fe20000000815 */
[----:B------:R-:W2:Y:S01]  /*16e0*/  MUFU.EX2 R18, R18 ;  /* 0x0000001200127308 */ /* 0x000ea20000000800 */
[----:B------:R-:W-:Y:S01]  /*16f0*/  FADD R9, R8, -12583039 ;  /* 0xcb40007f08097421 */ /* 0x000fe20000000000 */
[----:B------:R-:W-:Y:S01]  /*1700*/  FFMA.RM R7, R22, R7, 12582913 ;  /* 0x4b40000116077423 */ /* 0x000fe20000004007 */
[----:B------:R-:W-:Y:S01]  /*1710*/  FFMA R4, R4, 1.925963033500011079e-08, R21 ;  /* 0x32a5706004047823 */ /* 0x000fe20000000015 */
[----:B0-----:R-:W-:Y:S01]  /*1720*/  FFMA R10, R10, R14, R3 ;  /* 0x0000000e0a0a7223 */ /* 0x001fe20000000003 */
[----:B------:R-:W-:Y:S01]  /*1730*/  FFMA R21, R0, 1.4426950216293334961, -R9 ;  /* 0x3fb8aa3b00157823 */ /* 0x000fe20000000809 */
[----:B------:R-:W-:Y:S01]  /*1740*/  SHF.L.U32 R9, R6, 0x17, RZ ;  /* 0x0000001706097819 */ /* 0x000fe200000006ff */
[----:B------:R-:W-:Y:S01]  /*1750*/  FADD R6, R7, -12583039 ;  /* 0xcb40007f07067421 */ /* 0x000fe20000000000 */
[----:B------:R-:W0:Y:S01]  /*1760*/  MUFU.EX2 R19, R19 ;  /* 0x0000001300137308 */ /* 0x000e220000000800 */
[----:B------:R-:W-:Y:S01]  /*1770*/  FFMA R21, R0, 1.925963033500011079e-08, R21 ;  /* 0x32a5706000157823 */ /* 0x000fe20000000015 */
[----:B------:R-:W-:Y:S01]  /*1780*/  SHF.L.U32 R0, R11, 0x17, RZ ;  /* 0x000000170b007819 */ /* 0x000fe200000006ff */
[----:B------:R-:W-:Y:S01]  /*1790*/  FFMA R6, R5, 1.4426950216293334961, -R6 ;  /* 0x3fb8aa3b05067823 */ /* 0x000fe20000000806 */
[----:B-1----:R-:W-:Y:S01]  /*17a0*/  FFMA R9, R9, R15, R10 ;  /* 0x0000000f09097223 */ /* 0x002fe2000000000a */
[----:B------:R-:W-:-:S02]  /*17b0*/  SHF.L.U32 R3, R8, 0x17, RZ ;  /* 0x0000001708037819 */ /* 0x000fc400000006ff */
[----:B------:R-:W-:Y:S01]  /*17c0*/  FFMA R6, R5, 1.925963033500011079e-08, R6 ;  /* 0x32a5706005067823 */ /* 0x000fe20000000006 */
[----:B------:R-:W1:Y:S01]  /*17d0*/  MUFU.EX2 R20, R20 ;  /* 0x0000001400147308 */ /* 0x000e620000000800 */
[----:B--2---:R-:W-:-:S07]  /*17e0*/  FFMA R0, R0, R18, R9 ;  /* 0x0000001200007223 */ /* 0x004fce0000000009 */
[----:B------:R-:W2:Y:S01]  /*17f0*/  MUFU.EX2 R4, R4 ;  /* 0x0000000400047308 */ /* 0x000ea20000000800 */
[----:B0-----:R-:W-:Y:S01]  /*1800*/  FFMA R13, R13, R19, R0 ;  /* 0x000000130d0d7223 */ /* 0x001fe20000000000 */
[----:B------:R-:W-:-:S06]  /*1810*/  SHF.L.U32 R0, R7, 0x17, RZ ;  /* 0x0000001707007819 */ /* 0x000fcc00000006ff */
[----:B------:R-:W0:Y:S01]  /*1820*/  MUFU.EX2 R21, R21 ;  /* 0x0000001500157308 */ /* 0x000e220000000800 */
[----:B-1----:R-:W-:-:S07]  /*1830*/  FFMA R13, R16, R20, R13 ;  /* 0x00000014100d7223 */ /* 0x002fce000000000d */
[----:B------:R-:W1:Y:S01]  /*1840*/  MUFU.EX2 R6, R6 ;  /* 0x0000000600067308 */ /* 0x000e620000000800 */
[----:B--2---:R-:W-:-:S04]  /*1850*/  FFMA R4, R12, R4, R13 ;  /* 0x000000040c047223 */ /* 0x004fc8000000000d */
[----:B0-----:R-:W-:-:S04]  /*1860*/  FFMA R3, R3, R21, R4 ;  /* 0x0000001503037223 */ /* 0x001fc80000000004 */
[----:B-1----:R-:W-:Y:S01]  /*1870*/  FFMA R3, R0, R6, R3 ;  /* 0x0000000600037223 */ /* 0x002fe20000000003 */
[----:B------:R-:W-:Y:S06]  /*1880*/  BRA.U UP0, `(.L_x_46) ;  /* 0xfffffff900c07547 */ /* 0x000fec000b83ffff */
[----:B------:R-:W0:Y:S01]  /*1890*/  LDCU.64 UR8, c[0x0][0x3a0] ;  /* 0x00007400ff0877ac */ /* 0x000e220008000a00 */
[----:B------:R-:W-:Y:S02]  /*18a0*/  USHF.R.S32.HI UR4, URZ, 0x1f, UR5 ;  /* 0x0000001fff047899 */ /* 0x000fe40008011405 */
[----:B0-----:R-:W-:-:S04]  /*18b0*/  ULEA UR8, UP0, UR5, UR8, 0x2 ;  /* 0x0000000805087291 */ /* 0x001fc8000f8010ff */
[----:B------:R-:W-:-:S03]  /*18c0*/  ULEA.HI.X UR9, UR5, UR9, UR4, 0x2, UP0 ;  /* 0x0000000905097291 */ /* 0x000fc600080f1404 */
[----:B------:R-:W-:Y:S01]  /*18d0*/  UMOV UR4, URZ ;  /* 0x000000ff00047c82 */ /* 0x000fe20008000000 */
[----:B------:R-:W-:Y:S08]  /*18e0*/  BAR.SYNC.DEFER_BLOCKING 0x0 ;  /* 0x0000000000007b1d */ /* 0x000ff00000010000 */
.L_x_63:
[----:B0-----:R-:W-:Y:S01]  /*18f0*/  HFMA2 R5, -RZ, RZ, 0, 2.384185791015625e-07 ;  /* 0x00000004ff057431 */ /* 0x001fe200000001ff */
[----:B------:R-:W-:-:S05]  /*1900*/  LEA R6, R2, UR4, 0xa ;  /* 0x0000000402067c11 */ /* 0x000fca000f8e50ff */
[----:B------:R-:W-:-:S05]  /*1910*/  IMAD.WIDE.U32 R4, R6, R5, UR6 ;  /* 0x0000000606047e25 */ /* 0x000fca000f8e0005 */
[----:B------:R-:W2:Y:S01]  /*1920*/  LDG.E R0, desc[UR12][R4.64] ;  /* 0x0000000c04007981 */ /* 0x000ea2000c1e1900 */
[----:B------:R-:W-:Y:S01]  /*1930*/  HFMA2 R8, -RZ, RZ, 3.7421875, 0 ;  /* 0x437c0000ff087431 */ /* 0x000fe200000001ff */
[----:B------:R-:W-:Y:S01]  /*1940*/  MOV R7, 0x3bbb989d ;  /* 0x3bbb989d00077802 */ /* 0x000fe20000000f00 */
[----:B------:R-:W-:Y:S01]  /*1950*/  UIADD3 UR4, UPT, UPT, UR4, 0x8, URZ ;  /* 0x0000000804047890 */ /* 0x000fe2000fffe0ff */
[----:B------:R-:W-:Y:S03]  /*1960*/  BSSY.RECONVERGENT B0, `(.L_x_47) ;  /* 0x0000014000007945 */ /* 0x000fe60003800200 */
[----:B------:R-:W-:Y:S01]  /*1970*/  UISETP.NE.AND UP0, UPT, UR4, 0x400, UPT ;  /* 0x000004000400788c */ /* 0x000fe2000bf05270 */
[----:B--2---:R-:W-:-:S04]  /*1980*/  FFMA.SAT R7, R0, R7, 0.5 ;  /* 0x3f00000000077423 */ /* 0x004fc80000002007 */
[----:B------:R-:W-:Y:S02]  /*1990*/  FFMA.RM R7, R7, R8, 12582913 ;  /* 0x4b40000107077423 */ /* 0x000fe40000004008 */
[----:B------:R-:W0:Y:S02]  /*19a0*/  MUFU.RCP R8, R3 ;  /* 0x0000000300087308 */ /* 0x000e240000001000 */
[----:B------:R-:W-:-:S04]  /*19b0*/  FADD R9, R7, -12583039 ;  /* 0xcb40007f07097421 */ /* 0x000fc80000000000 */
[----:B------:R-:W-:-:S04]  /*19c0*/  FFMA R9, R0, 1.4426950216293334961, -R9 ;  /* 0x3fb8aa3b00097823 */ /* 0x000fc80000000809 */
[----:B------:R-:W-:Y:S01]  /*19d0*/  FFMA R9, R0, 1.925963033500011079e-08, R9 ;  /* 0x32a5706000097823 */ /* 0x000fe20000000009 */
[----:B------:R-:W-:-:S05]  /*19e0*/  SHF.L.U32 R0, R7, 0x17, RZ ;  /* 0x0000001707007819 */ /* 0x000fca00000006ff */
[----:B------:R-:W1:Y:S01]  /*19f0*/  MUFU.EX2 R9, R9 ;  /* 0x0000000900097308 */ /* 0x000e620000000800 */
[----:B0-----:R-:W-:-:S04]  /*1a00*/  FFMA R7, -R3, R8, 1 ;  /* 0x3f80000003077423 */ /* 0x001fc80000000108 */
[----:B------:R-:W-:Y:S01]  /*1a10*/  FFMA R7, R8, R7, R8 ;  /* 0x0000000708077223 */ /* 0x000fe20000000008 */
[----:B-1----:R-:W-:-:S04]  /*1a20*/  FMUL R0, R0, R9 ;  /* 0x0000000900007220 */ /* 0x002fc80000400000 */
[----:B------:R-:W0:Y:S01]  /*1a30*/  FCHK P0, R0, R3 ;  /* 0x0000000300007302 */ /* 0x000e220000000000 */
[----:B------:R-:W-:-:S04]  /*1a40*/  FFMA R8, R0, R7, RZ ;  /* 0x0000000700087223 */ /* 0x000fc800000000ff */
[----:B------:R-:W-:-:S04]  /*1a50*/  FFMA R10, -R3, R8, R0 ;  /* 0x00000008030a7223 */ /* 0x000fc80000000100 */
[----:B------:R-:W-:Y:S01]  /*1a60*/  FFMA R11, R7, R10, R8 ;  /* 0x0000000a070b7223 */ /* 0x000fe20000000008 */
[----:B0-----:R-:W-:Y:S06]  /*1a70*/  @!P0 BRA `(.L_x_48) ;  /* 0x0000000000088947 */ /* 0x001fec0003800000 */
[----:B------:R-:W-:-:S07]  /*1a80*/  MOV R8, 0x1aa0 ;  /* 0x00001aa000087802 */ /* 0x000fce0000000f00 */
[----:B------:R-:W-:Y:S05]  /*1a90*/  CALL.REL.NOINC `($__internal_1_$__cuda_sm3x_div_rn_noftz_f32_slowpath) ;  /* 0x00000018007c7944 */ /* 0x000fea0003c00000 */
.L_x_48:
[----:B------:R-:W-:Y:S05]  /*1aa0*/  BSYNC.RECONVERGENT B0 ;  /* 0x0000000000007941 */ /* 0x000fea0003800200 */
.L_x_47:
[----:B------:R-:W-:Y:S02]  /*1ab0*/  MOV R8, UR8 ;  /* 0x0000000800087c02 */ /* 0x000fe40008000f00 */
[----:B------:R-:W-:-:S03]  /*1ac0*/  MOV R9, UR9 ;  /* 0x0000000900097c02 */ /* 0x000fc60008000f00 */
[----:B------:R-:W-:-:S05]  /*1ad0*/  IMAD.WIDE.U32 R6, R6, 0x4, R8 ;  /* 0x0000000406067825 */ /* 0x000fca00078e0008 */
[----:B------:R0:W-:Y:S04]  /*1ae0*/  STG.E desc[UR12][R6.64], R11 ;  /* 0x0000000b06007986 */ /* 0x0001e8000c10190c */
[----:B------:R-:W2:Y:S01]  /*1af0*/  LDG.E R0, desc[UR12][R4.64+0x4] ;  /* 0x0000040c04007981 */ /* 0x000ea2000c1e1900 */
[----:B------:R-:W-:Y:S01]  /*1b00*/  HFMA2 R13, -RZ, RZ, 3.7421875, 0 ;  /* 0x437c0000ff0d7431 */ /* 0x000fe200000001ff */
[----:B------:R-:W-:Y:S01]  /*1b10*/  MOV R9, 0x3bbb989d ;  /* 0x3bbb989d00097802 */ /* 0x000fe20000000f00 */
[----:B------:R-:W0:Y:S01]  /*1b20*/  MUFU.RCP R12, R3 ;  /* 0x00000003000c7308 */ /* 0x000e220000001000 */
[----:B------:R-:W-:Y:S01]  /*1b30*/  BSSY.RECONVERGENT B0, `(.L_x_49) ;  /* 0x0000013000007945 */ /* 0x000fe20003800200 */
[----:B0-----:R-:W-:Y:S02]  /*1b40*/  FFMA R11, -R3, R12, 1 ;  /* 0x3f800000030b7423 */ /* 0x001fe4000000010c */
[----:B--2---:R-:W-:-:S04]  /*1b50*/  FFMA.SAT R8, R0, R9, 0.5 ;  /* 0x3f00000000087423 */ /* 0x004fc80000002009 */
[----:B------:R-:W-:-:S04]  /*1b60*/  FFMA.RM R8, R8, R13, 12582913 ;  /* 0x4b40000108087423 */ /* 0x000fc8000000400d */
[C---:B------:R-:W-:Y:S01]  /*1b70*/  FADD R9, R8.reuse, -12583039 ;  /* 0xcb40007f08097421 */ /* 0x040fe20000000000 */
[----:B------:R-:W-:-:S03]  /*1b80*/  SHF.L.U32 R8, R8, 0x17, RZ ;  /* 0x0000001708087819 */ /* 0x000fc600000006ff */
[----:B------:R-:W-:-:S04]  /*1b90*/  FFMA R9, R0, 1.4426950216293334961, -R9 ;  /* 0x3fb8aa3b00097823 */ /* 0x000fc80000000809 */
[----:B------:R-:W-:Y:S01]  /*1ba0*/  FFMA R9, R0, 1.925963033500011079e-08, R9 ;  /* 0x32a5706000097823 */ /* 0x000fe20000000009 */
[----:B------:R-:W-:-:S05]  /*1bb0*/  FFMA R0, R12, R11, R12 ;  /* 0x0000000b0c007223 */ /* 0x000fca000000000c */
[----:B------:R-:W0:Y:S02]  /*1bc0*/  MUFU.EX2 R9, R9 ;  /* 0x0000000900097308 */ /* 0x000e240000000800 */
[----:B0-----:R-:W-:-:S06]  /*1bd0*/  FMUL R10, R8, R9 ;  /* 0x00000009080a7220 */ /* 0x001fcc0000400000 */
[----:B------:R-:W0:Y:S01]  /*1be0*/  FCHK P0, R10, R3 ;  /* 0x000000030a007302 */ /* 0x000e220000000000 */
[----:B------:R-:W-:-:S04]  /*1bf0*/  FFMA R8, R0, R10, RZ ;  /* 0x0000000a00087223 */ /* 0x000fc800000000ff */
[----:B------:R-:W-:-:S04]  /*1c00*/  FFMA R11, -R3, R8, R10 ;  /* 0x00000008030b7223 */ /* 0x000fc8000000010a */
[----:B------:R-:W-:Y:S01]  /*1c10*/  FFMA R11, R0, R11, R8 ;  /* 0x0000000b000b7223 */ /* 0x000fe20000000008 */
[----:B0-----:R-:W-:Y:S06]  /*1c20*/  @!P0 BRA `(.L_x_50) ;  /* 0x00000000000c8947 */ /* 0x001fec0003800000 */
[----:B------:R-:W-:Y:S02]  /*1c30*/  MOV R0, R10 ;  /* 0x0000000a00007202 */ /* 0x000fe40000000f00 */
[----:B------:R-:W-:-:S07]  /*1c40*/  MOV R8, 0x1c60 ;  /* 0x00001c6000087802 */ /* 0x000fce0000000f00 */
[----:B------:R-:W-:Y:S05]  /*1c50*/  CALL.REL.NOINC `($__internal_1_$__cuda_sm3x_div_rn_noftz_f32_slowpath) ;  /* 0x00000018000c7944 */ /* 0x000fea0003c00000 */
.L_x_50:
[----:B------:R-:W-:Y:S05]  /*1c60*/  BSYNC.RECONVERGENT B0 ;  /* 0x0000000000007941 */ /* 0x000fea0003800200 */
.L_x_49:
        /* <DEDUP_REMOVED lines=24> */
.L_x_52:
[----:B------:R-:W-:Y:S05]  /*1df0*/  BSYNC.RECONVERGENT B0 ;  /* 0x0000000000007941 */ /* 0x000fea0003800200 */
.L_x_51:
        /* <DEDUP_REMOVED lines=24> */
.L_x_54:
[----:B------:R-:W-:Y:S05]  /*1f80*/  BSYNC.RECONVERGENT B0 ;  /* 0x0000000000007941 */ /* 0x000fea0003800200 */
.L_x_53:
        /* <DEDUP_REMOVED lines=24> */
.L_x_56:
[----:B------:R-:W-:Y:S05]  /*2110*/  BSYNC.RECONVERGENT B0 ;  /* 0x0000000000007941 */ /* 0x000fea0003800200 */
.L_x_55:
        /* <DEDUP_REMOVED lines=24> */
.L_x_58:
[----:B------:R-:W-:Y:S05]  /*22a0*/  BSYNC.RECONVERGENT B0 ;  /* 0x0000000000007941 */ /* 0x000fea0003800200 */
.L_x_57:
        /* <DEDUP_REMOVED lines=24> */
.L_x_60:
[----:B------:R-:W-:Y:S05]  /*2430*/  BSYNC.RECONVERGENT B0 ;  /* 0x0000000000007941 */ /* 0x000fea0003800200 */
.L_x_59:
[----:B------:R0:W-:Y:S04]  /*2440*/  STG.E desc[UR12][R6.64+0x18], R11 ;  /* 0x0000180b06007986 */ /* 0x0001e8000c10190c */
[----:B------:R1:W2:Y:S01]  /*2450*/  LDG.E R4, desc[UR12][R4.64+0x1c] ;  /* 0x00001c0c04047981 */ /* 0x0002a2000c1e1900 */
[----:B------:R-:W-:Y:S01]  /*2460*/  HFMA2 R13, -RZ, RZ, 3.7421875, 0 ;  /* 0x437c0000ff0d7431 */ /* 0x000fe200000001ff */
[----:B------:R-:W-:Y:S01]  /*2470*/  MOV R9, 0x3bbb989d ;  /* 0x3bbb989d00097802 */ /* 0x000fe20000000f00 */
[----:B------:R-:W1:Y:S01]  /*2480*/  MUFU.RCP R10, R3 ;  /* 0x00000003000a7308 */ /* 0x000e620000001000 */
[----:B------:R-:W-:Y:S01]  /*2490*/  BSSY.RECONVERGENT B0, `(.L_x_61) ;  /* 0x0000014000007945 */ /* 0x000fe20003800200 */
[----:B-1----:R-:W-:Y:S02]  /*24a0*/  FFMA R5, -R3, R10, 1 ;  /* 0x3f80000003057423 */ /* 0x002fe4000000010a */
[----:B--2---:R-:W-:-:S04]  /*24b0*/  FFMA.SAT R0, R4, R9, 0.5 ;  /* 0x3f00000004007423 */ /* 0x004fc80000002009 */
[----:B------:R-:W-:-:S04]  /*24c0*/  FFMA.RM R0, R0, R13, 12582913 ;  /* 0x4b40000100007423 */ /* 0x000fc8000000400d */
[C---:B------:R-:W-:Y:S01]  /*24d0*/  FADD R9, R0.reuse, -12583039 ;  /* 0xcb40007f00097421 */ /* 0x040fe20000000000 */
[----:B------:R-:W-:-:S03]  /*24e0*/  SHF.L.U32 R0, R0, 0x17, RZ ;  /* 0x0000001700007819 */ /* 0x000fc600000006ff */
[----:B------:R-:W-:-:S04]  /*24f0*/  FFMA R9, R4, 1.4426950216293334961, -R9 ;  /* 0x3fb8aa3b04097823 */ /* 0x000fc80000000809 */
[----:B------:R-:W-:-:S06]  /*2500*/  FFMA R9, R4, 1.925963033500011079e-08, R9 ;  /* 0x32a5706004097823 */ /* 0x000fcc0000000009 */
[----:B------:R-:W1:Y:S02]  /*2510*/  MUFU.EX2 R9, R9 ;  /* 0x0000000900097308 */ /* 0x000e640000000800 */
[----:B-1----:R-:W-:Y:S01]  /*2520*/  FMUL R8, R0, R9 ;  /* 0x0000000900087220 */ /* 0x002fe20000400000 */
[----:B------:R-:W-:-:S05]  /*2530*/  FFMA R0, R10, R5, R10 ;  /* 0x000000050a007223 */ /* 0x000fca000000000a */
[----:B------:R-:W1:Y:S01]  /*2540*/  FCHK P0, R8, R3 ;  /* 0x0000000308007302 */ /* 0x000e620000000000 */
[----:B------:R-:W-:-:S04]  /*2550*/  FFMA R4, R0, R8, RZ ;  /* 0x0000000800047223 */ /* 0x000fc800000000ff */
[----:B------:R-:W-:-:S04]  /*2560*/  FFMA R5, -R3, R4, R8 ;  /* 0x0000000403057223 */ /* 0x000fc80000000108 */
[----:B------:R-:W-:Y:S01]  /*2570*/  FFMA R5, R0, R5, R4 ;  /* 0x0000000500057223 */ /* 0x000fe20000000004 */
[----:B01----:R-:W-:Y:S06]  /*2580*/  @!P0 BRA `(.L_x_62) ;  /* 0x0000000000108947 */ /* 0x003fec0003800000 */
[----:B------:R-:W-:Y:S02]  /*2590*/  MOV R0, R8 ;  /* 0x0000000800007202 */ /* 0x000fe40000000f00 */
[----:B------:R-:W-:-:S07]  /*25a0*/  MOV R8, 0x25c0 ;  /* 0x000025c000087802 */ /* 0x000fce0000000f00 */
[----:B------:R-:W-:Y:S05]  /*25b0*/  CALL.REL.NOINC `($__internal_1_$__cuda_sm3x_div_rn_noftz_f32_slowpath) ;  /* 0x0000000c00b47944 */ /* 0x000fea0003c00000 */
[----:B------:R-:W-:-:S07]  /*25c0*/  MOV R5, R11 ;  /* 0x0000000b00057202 */ /* 0x000fce0000000f00 */
.L_x_62:
[----:B------:R-:W-:Y:S05]  /*25d0*/  BSYNC.RECONVERGENT B0 ;  /* 0x0000000000007941 */ /* 0x000fea0003800200 */
.L_x_61:
[----:B------:R0:W-:Y:S01]  /*25e0*/  STG.E desc[UR12][R6.64+0x1c], R5 ;  /* 0x00001c0506007986 */ /* 0x0001e2000c10190c */
[----:B------:R-:W-:Y:S05]  /*25f0*/  BRA.U UP0, `(.L_x_63) ;  /* 0xfffffff100bc7547 */ /* 0x000fea000b83ffff */
[----:B------:R-:W1:Y:S01]  /*2600*/  LDCU.64 UR14, c[0x0][0x3a0] ;  /* 0x00007400ff0e77ac */ /* 0x000e620008000a00 */
[----:B------:R-:W-:Y:S01]  /*2610*/  UIMAD.WIDE UR4, UR5, 0x4, URZ ;  /* 0x00000004050478a5 */ /* 0x000fe2000f8e02ff */
[----:B------:R-:W2:Y:S05]  /*2620*/  LDCU.64 UR8, c[0x0][0x390] ;  /* 0x00007200ff0877ac */ /* 0x000eaa0008000a00 */
[----:B------:R-:W-:Y:S01]  /*2630*/  MOV R4, UR4 ;  /* 0x0000000400047c02 */ /* 0x000fe20008000f00 */
[----:B------:R-:W-:Y:S01]  /*2640*/  UMOV UR4, URZ ;  /* 0x000000ff00047c82 */ /* 0x000fe20008000000 */
[----:B0-----:R-:W-:-:S03]  /*2650*/  MOV R5, UR5 ;  /* 0x0000000500057c02 */ /* 0x001fc60008000f00 */
[----:B------:R-:W-:Y:S01]  /*2660*/  IMAD.WIDE.U32 R2, R2, 0x1000, R4 ;  /* 0x0000100002027825 */ /* 0x000fe200078e0004 */
[----:B------:R-:W-:Y:S02]  /*2670*/  BAR.SYNC.DEFER_BLOCKING 0x0 ;  /* 0x0000000000007b1d */ /* 0x000fe40000010000 */
[----:B-1----:R-:W-:Y:S01]  /*2680*/  IADD3 R0, P0, PT, R2, UR14, RZ ;  /* 0x0000000e02007c10 */ /* 0x002fe2000ff1e0ff */
[----:B--2---:R-:W-:-:S03]  /*2690*/  UIADD3 UR7, UP0, UPT, UR8, 0x400, URZ ;  /* 0x0000040008077890 */ /* 0x004fc6000ff1e0ff */
[----:B------:R-:W-:Y:S01]  /*26a0*/  IADD3 R0, P1, PT, R0, 0x10, RZ ;  /* 0x0000001000007810 */ /* 0x000fe20007f3e0ff */
[----:B------:R-:W-:-:S03]  /*26b0*/  UIADD3.X UR8, UPT, UPT, URZ, UR9, URZ, UP0, !UPT ;  /* 0x00000009ff087290 */ /* 0x000fc600087fe4ff */
[----:B------:R-:W-:-:S09]  /*26c0*/  IADD3.X R6, PT, PT, RZ, UR15, R3, P1, P0 ;  /* 0x0000000fff067c10 */ /* 0x000fd20008fe0403 */
.L_x_65:
[----:B------:R-:W-:Y:S01]  /*26d0*/  UIADD3 UR5, UP0, UPT, UR11, UR4, URZ ;  /* 0x000000040b057290 */ /* 0x000fe2000ff1e0ff */
[----:B0-----:R-:W-:Y:S01]  /*26e0*/  HFMA2 R13, -RZ, RZ, 0, 0 ;  /* 0x00000000ff0d7431 */ /* 0x001fe200000001ff */
[----:B------:R-:W-:Y:S02]  /*26f0*/  MOV R4, R0 ;  /* 0x0000000000047202 */ /* 0x000fe40000000f00 */
[----:B------:R-:W-:Y:S01]  /*2700*/  UIADD3.X UR6, UPT, UPT, URZ, UR16, URZ, UP0, !UPT ;  /* 0x00000010ff067290 */ /* 0x000fe200087fe4ff */
[----:B------:R-:W-:Y:S01]  /*2710*/  MOV R5, R6 ;  /* 0x0000000600057202 */ /* 0x000fe20000000f00 */
[----:B------:R-:W-:-:S04]  /*2720*/  ULEA UR9, UP0, UR5, UR7, 0x2 ;  /* 0x0000000705097291 */ /* 0x000fc8000f8010ff */
[----:B------:R-:W-:Y:S02]  /*2730*/  ULEA.HI.X UR5, UR5, UR8, UR6, 0x2, UP0 ;  /* 0x0000000805057291 */ /* 0x000fe400080f1406 */
[----:B------:R-:W-:-:S04]  /*2740*/  MOV R2, UR9 ;  /* 0x0000000900027c02 */ /* 0x000fc80008000f00 */
[----:B------:R-:W-:Y:S01]  /*2750*/  MOV R3, UR5 ;  /* 0x0000000500037c02 */ /* 0x000fe20008000f00 */
[----:B------:R-:W-:-:S06]  /*2760*/  UMOV UR5, URZ ;  /* 0x000000ff00057c82 */ /* 0x000fcc0008000000 */
.L_x_64:
[----:B------:R-:W2:Y:S04]  /*2770*/  LDG.E R14, desc[UR12][R4.64+-0x10] ;  /* 0xfffff00c040e7981 */ /* 0x000ea8000c1e1900 */
[----:B------:R-:W2:Y:S04]  /*2780*/  LDG.E R24, desc[UR12][R2.64+-0x400] ;  /* 0xfffc000c02187981 */ /* 0x000ea8000c1e1900 */
[----:B------:R-:W3:Y:S04]  /*2790*/  LDG.E R25, desc[UR12][R4.64+-0xc] ;  /* 0xfffff40c04197981 */ /* 0x000ee8000c1e1900 */
[----:B------:R-:W3:Y:S04]  /*27a0*/  LDG.E R26, desc[UR12][R2.64+-0x300] ;  /* 0xfffd000c021a7981 */ /* 0x000ee8000c1e1900 */
[----:B------:R-:W4:Y:S04]  /*27b0*/  LDG.E R22, desc[UR12][R4.64+-0x8] ;  /* 0xfffff80c04167981 */ /* 0x000f28000c1e1900 */
        /* <DEDUP_REMOVED lines=12> */
[----:B------:R-:W5:Y:S01]  /*2880*/  LDG.E R8, desc[UR12][R2.64+0x400] ;  /* 0x0004000c02087981 */ /* 0x000f62000c1e1900 */
[----:B--2---:R-:W-:-:S03]  /*2890*/  FFMA R24, R14, R24, R13 ;  /* 0x000000180e187223 */ /* 0x004fc6000000000d */
[----:B------:R-:W2:Y:S04]  /*28a0*/  LDG.E R13, desc[UR12][R4.64+0x14] ;  /* 0x0000140c040d7981 */ /* 0x000ea8000c1e1900 */
[----:B------:R-:W2:Y:S01]  /*28b0*/  LDG.E R14, desc[UR12][R2.64+0x500] ;  /* 0x0005000c020e7981 */ /* 0x000ea2000c1e1900 */
[----:B---3--:R-:W-:-:S03]  /*28c0*/  FFMA R25, R25, R26, R24 ;  /* 0x0000001a19197223 */ /* 0x008fc60000000018 */
[----:B------:R-:W3:Y:S01]  /*28d0*/  LDG.E R24, desc[UR12][R4.64+0x1c] ;  /* 0x00001c0c04187981 */ /* 0x000ee2000c1e1900 */
[----:B----4-:R-:W-:-:S03]  /*28e0*/  FFMA R25, R22, R23, R25 ;  /* 0x0000001716197223 */ /* 0x010fc60000000019 */
[----:B------:R-:W4:Y:S04]  /*28f0*/  LDG.E R22, desc[UR12][R4.64+0x18] ;  /* 0x0000180c04167981 */ /* 0x000f28000c1e1900 */
[----:B------:R-:W4:Y:S01]  /*2900*/  LDG.E R23, desc[UR12][R2.64+0x600] ;  /* 0x0006000c02177981 */ /* 0x000f22000c1e1900 */
[----:B-----5:R-:W-:-:S03]  /*2910*/  FFMA R21, R20, R21, R25 ;  /* 0x0000001514157223 */ /* 0x020fc60000000019 */
[----:B------:R-:W3:Y:S04]  /*2920*/  LDG.E R25, desc[UR12][R2.64+0x700] ;  /* 0x0007000c02197981 */ /* 0x000ee8000c1e1900 */
[----:B------:R-:W5:Y:S01]  /*2930*/  LDG.E R20, desc[UR12][R4.64+0x20] ;  /* 0x0000200c04147981 */ /* 0x000f62000c1e1900 */
[----:B------:R-:W-:-:S03]  /*2940*/  FFMA R18, R18, R19, R21 ;  /* 0x0000001312127223 */ /* 0x000fc60000000015 */
[----:B------:R-:W5:Y:S04]  /*2950*/  LDG.E R21, desc[UR12][R2.64+0x800] ;  /* 0x0008000c02157981 */ /* 0x000f68000c1e1900 */
        /* <DEDUP_REMOVED lines=12> */
[----:B------:R-:W5:Y:S04]  /*2a20*/  LDG.E R7, desc[UR12][R4.64+0x34] ;  /* 0x0000340c04077981 */ /* 0x000f68000c1e1900 */
[----:B------:R-:W5:Y:S01]  /*2a30*/  LDG.E R8, desc[UR12][R2.64+0xd00] ;  /* 0x000d000c02087981 */ /* 0x000f62000c1e1900 */
[----:B--2---:R-:W-:-:S03]  /*2a40*/  FFMA R27, R13, R14, R26 ;  /* 0x0000000e0d1b7223 */ /* 0x004fc6000000001a */
[----:B------:R-:W2:Y:S04]  /*2a50*/  LDG.E R13, desc[UR12][R4.64+0x38] ;  /* 0x0000380c040d7981 */ /* 0x000ea8000c1e1900 */
[----:B------:R-:W2:Y:S01]  /*2a60*/  LDG.E R14, desc[UR12][R2.64+0xe00] ;  /* 0x000e000c020e7981 */ /* 0x000ea2000c1e1900 */
[----:B----4-:R-:W-:-:S03]  /*2a70*/  FFMA R23, R22, R23, R27 ;  /* 0x0000001716177223 */ /* 0x010fc6000000001b */
[----:B------:R-:W4:Y:S01]  /*2a80*/  LDG.E R22, desc[UR12][R4.64+0x3c] ;  /* 0x00003c0c04167981 */ /* 0x000f22000c1e1900 */
[----:B---3--:R-:W-:-:S03]  /*2a90*/  FFMA R25, R24, R25, R23 ;  /* 0x0000001918197223 */ /* 0x008fc60000000017 */
[----:B------:R-:W4:Y:S04]  /*2aa0*/  LDG.E R23, desc[UR12][R2.64+0xf00] ;  /* 0x000f000c02177981 */ /* 0x000f28000c1e1900 */
[----:B------:R-:W3:Y:S01]  /*2ab0*/  LDG.E R24, desc[UR12][R4.64+0x40] ;  /* 0x0000400c04187981 */ /* 0x000ee2000c1e1900 */
        /* <DEDUP_REMOVED lines=52> */
[----:B------:R-:W4:Y:S01]  /*2e00*/  LDG.E R23, desc[UR12][R2.64+0x2100] ;  /* 0x0021000c02177981 */ /* 0x000f22000c1e1900 */
[----:B-----5:R-:W-:-:S03]  /*2e10*/  FFMA R25, R20, R21, R25 ;  /* 0x0000001514197223 */ /* 0x020fc60000000019 */
[----:B------:R-:W3:Y:S04]  /*2e20*/  LDG.E R20, desc[UR12][R4.64+0x88] ;  /* 0x0000880c04147981 */ /* 0x000ee8000c1e1900 */
[----:B------:R-:W3:Y:S01]  /*2e30*/  LDG.E R21, desc[UR12][R2.64+0x2200] ;  /* 0x0022000c02157981 */ /* 0x000ee2000c1e1900 */
        /* <DEDUP_REMOVED lines=15> */
[----:B------:R-:W5:Y:S04]  /*2f30*/  LDG.E R7, desc[UR12][R4.64+0xa0] ;  /* 0x0000a00c04077981 */ /* 0x000f68000c1e1900 */
[----:B------:R-:W5:Y:S01]  /*2f40*/  LDG.E R10, desc[UR12][R2.64+0x2800] ;  /* 0x0028000c020a7981 */ /* 0x000f62000c1e1900 */
[----:B--2---:R-:W-:-:S03]  /*2f50*/  FFMA R27, R14, R13, R27 ;  /* 0x0000000d0e1b7223 */ /* 0x004fc6000000001b */
[----:B------:R-:W2:Y:S04]  /*2f60*/  LDG.E R14, desc[UR12][R4.64+0xa4] ;  /* 0x0000a40c040e7981 */ /* 0x000ea8000c1e1900 */
[----:B------:R-:W2:Y:S01]  /*2f70*/  LDG.E R13, desc[UR12][R2.64+0x2900] ;  /* 0x0029000c020d7981 */ /* 0x000ea2000c1e1900 */
[----:B----4-:R-:W-:-:S04]  /*2f80*/  FFMA R23, R22, R23, R27 ;  /* 0x0000001716177223 */ /* 0x010fc8000000001b */
[----:B---3--:R-:W-:Y:S02]  /*2f90*/  FFMA R22, R20, R21, R23 ;  /* 0x0000001514167223 */ /* 0x008fe40000000017 */
[----:B------:R-:W3:Y:S04]  /*2fa0*/  LDG.E R20, desc[UR12][R4.64+0xa8] ;  /* 0x0000a80c04147981 */ /* 0x000ee8000c1e1900 */
[----:B------:R-:W3:Y:S01]  /*2fb0*/  LDG.E R21, desc[UR12][R2.64+0x2a00] ;  /* 0x002a000c02157981 */ /* 0x000ee2000c1e1900 */
[----:B-----5:R-:W-:-:S03]  /*2fc0*/  FFMA R23, R19, R18, R22 ;  /* 0x0000001213177223 */ /* 0x020fc60000000016 */
[----:B------:R-:W4:Y:S04]  /*2fd0*/  LDG.E R18, desc[UR12][R4.64+0xac] ;  /* 0x0000ac0c04127981 */ /* 0x000f28000c1e1900 */
[----:B------:R-:W4:Y:S01]  /*2fe0*/  LDG.E R19, desc[UR12][R2.64+0x2b00] ;  /* 0x002b000c02137981 */ /* 0x000f22000c1e1900 */
        /* <DEDUP_REMOVED lines=20> */
[----:B---3--:R-:W-:-:S04]  /*3130*/  FFMA R21, R20, R21, R27 ;  /* 0x0000001514157223 */ /* 0x008fc8000000001b */
[----:B----4-:R-:W-:Y:S02]  /*3140*/  FFMA R20, R18, R19, R21 ;  /* 0x0000001312147223 */ /* 0x010fe40000000015 */
        /* <DEDUP_REMOVED lines=23> */
[----:B------:R0:W2:Y:S04]  /*32c0*/  LDG.E R13, desc[UR12][R4.64+0xec] ;  /* 0x0000ec0c040d7981 */ /* 0x0000a8000c1e1900 */
[----:B------:R1:W2:Y:S01]  /*32d0*/  LDG.E R14, desc[UR12][R2.64+0x3b00] ;  /* 0x003b000c020e7981 */ /* 0x0002a2000c1e1900 */
[----:B------:R-:W-:-:S04]  /*32e0*/  UIADD3 UR5, UPT, UPT, UR5, 0x40, URZ ;  /* 0x0000004005057890 */ /* 0x000fc8000fffe0ff */
[----:B------:R-:W-:Y:S01]  /*32f0*/  UISETP.NE.AND UP0, UPT, UR5, 0x400, UPT ;  /* 0x000004000500788c */ /* 0x000fe2000bf05270 */
[----:B0-----:R-:W-:Y:S02]  /*3300*/  IADD3 R4, P0, PT, R4, 0x100, RZ ;  /* 0x0000010004047810 */ /* 0x001fe40007f1e0ff */
[----:B-1----:R-:W-:Y:S01]  /*3310*/  IADD3 R2, P1, PT, R2, 0x4000, RZ ;  /* 0x0000400002027810 */ /* 0x002fe20007f3e0ff */
[----:B---3--:R-:W-:-:S04]  /*3320*/  FFMA R18, R19, R18, R26 ;  /* 0x0000001213127223 */ /* 0x008fc8000000001a */
[----:B----4-:R-:W-:-:S04]  /*3330*/  FFMA R16, R15, R16, R18 ;  /* 0x000000100f107223 */ /* 0x010fc80000000012 */
[----:B-----5:R-:W-:-:S04]  /*3340*/  FFMA R11, R11, R12, R16 ;  /* 0x0000000c0b0b7223 */ /* 0x020fc80000000010 */
[----:B------:R-:W-:-:S04]  /*3350*/  FFMA R9, R8, R9, R11 ;  /* 0x0000000908097223 */ /* 0x000fc8000000000b */
[----:B------:R-:W-:-:S04]  /*3360*/  FFMA R9, R20, R21, R9 ;  /* 0x0000001514097223 */ /* 0x000fc80000000009 */
[----:B------:R-:W-:-:S04]  /*3370*/  FFMA R9, R22, R23, R9 ;  /* 0x0000001716097223 */ /* 0x000fc80000000009 */
[----:B------:R-:W-:Y:S01]  /*3380*/  FFMA R9, R24, R25, R9 ;  /* 0x0000001918097223 */ /* 0x000fe20000000009 */
[----:B------:R-:W-:Y:S02]  /*3390*/  IADD3.X R5, PT, PT, RZ, R5, RZ, P0, !PT ;  /* 0x00000005ff057210 */ /* 0x000fe400007fe4ff */
[----:B------:R-:W-:Y:S01]  /*33a0*/  IADD3.X R3, PT, PT, RZ, R3, RZ, P1, !PT ;  /* 0x00000003ff037210 */ /* 0x000fe20000ffe4ff */
[----:B------:R-:W-:-:S04]  /*33b0*/  FFMA R10, R10, R7, R9 ;  /* 0x000000070a0a7223 */ /* 0x000fc80000000009 */
[----:B--2---:R-:W-:Y:S01]  /*33c0*/  FFMA R13, R13, R14, R10 ;  /* 0x0000000e0d0d7223 */ /* 0x004fe2000000000a */
[----:B------:R-:W-:Y:S06]  /*33d0*/  BRA.U UP0, `(.L_x_64) ;  /* 0xfffffff100e47547 */ /* 0x000fec000b83ffff */
[----:B------:R-:W0:Y:S01]  /*33e0*/  LDCU.64 UR14, c[0x0][0x3a8] ;  /* 0x00007500ff0e77ac */ /* 0x000e220008000a00 */
[----:B------:R-:W-:Y:S01]  /*33f0*/  IADD3 R2, PT, PT, R17, UR4, RZ ;  /* 0x0000000411027c10 */ /* 0x000fe2000fffe0ff */
[----:B------:R-:W-:-:S03]  /*3400*/  UIADD3 UR4, UPT, UPT, UR4, 0x1, URZ ;  /* 0x0000000104047890 */ /* 0x000fc6000fffe0ff */
[----:B------:R-:W-:Y:S01]  /*3410*/  IADD3 R3, P0, PT, R2, UR11, RZ ;  /* 0x0000000b02037c10 */ /* 0x000fe2000ff1e0ff */
[----:B------:R-:W-:-:S03]  /*3420*/  UISETP.NE.AND UP0, UPT, UR4, 0x40, UPT ;  /* 0x000000400400788c */ /* 0x000fc6000bf05270 */
[----:B------:R-:W-:Y:S02]  /*3430*/  IADD3.X R4, PT, PT, RZ, UR16, RZ, P0, !PT ;  /* 0x00000010ff047c10 */ /* 0x000fe400087fe4ff */
[----:B0-----:R-:W-:-:S04]  /*3440*/  LEA R2, P0, R3, UR14, 0x2 ;  /* 0x0000000e03027c11 */ /* 0x001fc8000f8010ff */
[----:B------:R-:W-:-:S05]  /*3450*/  LEA.HI.X R3, R3, UR15, R4, 0x2, P0 ;  /* 0x0000000f03037c11 */ /* 0x000fca00080f1404 */
[----:B------:R0:W-:Y:S01]  /*3460*/  STG.E desc[UR12][R2.64], R13 ;  /* 0x0000000d02007986 */ /* 0x0001e2000c10190c */
[----:B------:R-:W-:Y:S05]  /*3470*/  BRA.U UP0, `(.L_x_65) ;  /* 0xfffffff100947547 */ /* 0x000fea000b83ffff */
[----:B------:R-:W-:Y:S05]  /*3480*/  EXIT ;  /* 0x000000000000794d */ /* 0x000fea0003800000 */
        .weak           $__internal_1_$__cuda_sm3x_div_rn_noftz_f32_slowpath
        .type           $__internal_1_$__cuda_sm3x_div_rn_noftz_f32_slowpath,@function
        .size           $__internal_1_$__cuda_sm3x_div_rn_noftz_f32_slowpath,(.L_x_79 - $__internal_1_$__cuda_sm3x_div_rn_noftz_f32_slowpath)
$__internal_1_$__cuda_sm3x_div_rn_noftz_f32_slowpath:
        /* <DEDUP_REMOVED lines=35> */
.L_x_67:
[----:B------:R-:W-:Y:S01]  /*36c0*/  LEA R12, R10, 0xc0800000, 0x17 ;  /* 0xc08000000a0c7811 */ /* 0x000fe200078eb8ff */
[----:B------:R-:W-:Y:S03]  /*36d0*/  BSSY.RECONVERGENT B2, `(.L_x_72) ;  /* 0x0000036000027945 */ /* 0x000fe60003800200 */
[----:B------:R-:W-:Y:S02]  /*36e0*/  IADD3 R12, PT, PT, -R12, R11, RZ ;  /* 0x0000000b0c0c7210 */ /* 0x000fe40007ffe1ff */
[----:B------:R-:W-:Y:S02]  /*36f0*/  IADD3 R11, PT, PT, R14, -0x7f, RZ ;  /* 0xffffff810e0b7810 */ /* 0x000fe40007ffe0ff */
[----:B------:R0:W1:Y:S01]  /*3700*/  MUFU.RCP R13, R12 ;  /* 0x0000000c000d7308 */ /* 0x0000620000001000 */
[----:B------:R-:W-:Y:S02]  /*3710*/  FADD.FTZ R15, -R12, -RZ ;  /* 0x800000ff0c0f7221 */ /* 0x000fe40000010100 */
[C---:B------:R-:W-:Y:S01]  /*3720*/  IMAD R0, R11.reuse, -0x800000, R0 ;  /* 0xff8000000b007824 */ /* 0x040fe200078e0200 */
[----:B0-----:R-:W-:-:S04]  /*3730*/  IADD3 R12, PT, PT, R11, 0x7f, -R10 ;  /* 0x0000007f0b0c7810 */ /* 0x001fc80007ffe80a */
[----:B------:R-:W-:Y:S01]  /*3740*/  IADD3 R9, PT, PT, R12, R9, RZ ;  /* 0x000000090c097210 */ /* 0x000fe20007ffe0ff */
[----:B-1----:R-:W-:-:S04]  /*3750*/  FFMA R14, R13, R15, 1 ;  /* 0x3f8000000d0e7423 */ /* 0x002fc8000000000f */
        /* <DEDUP_REMOVED lines=19> */
[CCC-:B------:R-:W-:Y:S01]  /*3890*/  FFMA.RZ R9, R16.reuse, R14.reuse, R13.reuse ;  /* 0x0000000e10097223 */ /* 0x1c0fe2000000c00d */
[C---:B------:R-:W-:Y:S01]  /*38a0*/  IADD3 R12, PT, PT, R15.reuse, 0x20, RZ ;  /* 0x000000200f0c7810 */ /* 0x040fe20007ffe0ff */
[CCC-:B------:R-:W-:Y:S01]  /*38b0*/  FFMA.RM R10, R16.reuse, R14.reuse, R13.reuse ;  /* 0x0000000e100a7223 */ /* 0x1c0fe2000000400d */
        /* <DEDUP_REMOVED lines=19> */
.L_x_74:
[----:B------:R-:W-:-:S04]  /*39f0*/  LOP3.LUT R0, R0, 0x80000000, RZ, 0xc0, !PT ;  /* 0x8000000000007812 */ /* 0x000fc800078ec0ff */
[----:B------:R-:W-:Y:S01]  /*3a00*/  LOP3.LUT R0, R0, 0x7f800000, RZ, 0xfc, !PT ;  /* 0x7f80000000007812 */ /* 0x000fe200078efcff */
[----:B------:R-:W-:Y:S06]  /*3a10*/  BRA `(.L_x_75) ;  /* 0x0000000000047947 */ /* 0x000fec0003800000 */
.L_x_73:
[----:B------:R-:W-:-:S07]  /*3a20*/  LEA R0, R9, R0, 0x17 ;  /* 0x0000000009007211 */ /* 0x000fce00078eb8ff */
.L_x_75:
[----:B------:R-:W-:Y:S05]  /*3a30*/  BSYNC.RECONVERGENT B2 ;  /* 0x0000000000027941 */ /* 0x000fea0003800200 */
.L_x_72:
[----:B------:R-:W-:Y:S05]  /*3a40*/  BRA `(.L_x_76) ;  /* 0x0000000000207947 */ /* 0x000fea0003800000 */
.L_x_71:
[----:B------:R-:W-:-:S04]  /*3a50*/  LOP3.LUT R0, R11, 0x80000000, R0, 0x48, !PT ;  /* 0x800000000b007812 */ /* 0x000fc800078e4800 */
[----:B------:R-:W-:Y:S01]  /*3a60*/  LOP3.LUT R0, R0, 0x7f800000, RZ, 0xfc, !PT ;  /* 0x7f80000000007812 */ /* 0x000fe200078efcff */
[----:B------:R-:W-:Y:S06]  /*3a70*/  BRA `(.L_x_76) ;  /* 0x0000000000147947 */ /* 0x000fec0003800000 */
.L_x_70:
[----:B------:R-:W-:Y:S01]  /*3a80*/  LOP3.LUT R0, R11, 0x80000000, R0, 0x48, !PT ;  /* 0x800000000b007812 */ /* 0x000fe200078e4800 */
[----:B------:R-:W-:Y:S06]  /*3a90*/  BRA `(.L_x_76) ;  /* 0x00000000000c7947 */ /* 0x000fec0003800000 */
.L_x_69:
[----:B------:R-:W0:Y:S01]  /*3aa0*/  MUFU.RSQ R0, -QNAN ;  /* 0xffc0000000007908 */ /* 0x000e220000001400 */
[----:B------:R-:W-:Y:S05]  /*3ab0*/  BRA `(.L_x_76) ;  /* 0x0000000000047947 */ /* 0x000fea0003800000 */
.L_x_68:
[----:B------:R-:W-:-:S07]  /*3ac0*/  FADD.FTZ R0, R0, R3 ;  /* 0x0000000300007221 */ /* 0x000fce0000010000 */
.L_x_76:
[----:B------:R-:W-:Y:S05]  /*3ad0*/  BSYNC.RECONVERGENT B1 ;  /* 0x0000000000017941 */ /* 0x000fea0003800200 */
.L_x_66:
[----:B------:R-:W-:Y:S01]  /*3ae0*/  HFMA2 R9, -RZ, RZ, 0, 0 ;  /* 0x00000000ff097431 */ /* 0x000fe200000001ff */
[----:B0-----:R-:W-:-:S03]  /*3af0*/  MOV R11, R0 ;  /* 0x00000000000b7202 */ /* 0x001fc60000000f00 */
[----:B------:R-:W-:Y:S05]  /*3b00*/  RET.REL.NODEC R8 `(_Z20multi_head_attentionPfS_S_S_S_S_) ;  /* 0xffffffc4083c7950 */ /* 0x000fea0003c3ffff */
.L_x_77:
        /* <DEDUP_REMOVED lines=15> */
.L_x_79:


//--------------------- .nv.shared._Z19flash_attn_kernel_2PfS_S_S_S_S_ --------------------------
	.section	.nv.shared._Z19flash_attn_kernel_2PfS_S_S_S_S_,"aw",@nobits
	.sectionflags	@""
	.align	4
.nv.shared._Z19flash_attn_kernel_2PfS_S_S_S_S_:
	.zero		38144


//--------------------- .nv.shared.reserved.0     --------------------------
	.section	.nv.shared.reserved.0,"aw",@nobits
	.weak		__nv_reservedSMEM_offset_0_alias
	.size		__nv_reservedSMEM_offset_0_alias, 0, 64
	.other		__nv_reservedSMEM_offset_0_alias,@"STO_CUDA_RESERVED_SHARED STV_DEFAULT"
__nv_reservedSMEM_offset_0_alias:
	.zero		0
	.zero		64


//--------------------- .nv.constant0._Z19flash_attn_kernel_2PfS_S_S_S_S_ --------------------------
	.section	.nv.constant0._Z19flash_attn_kernel_2PfS_S_S_S_S_,"a",@progbits
	.sectionflags	@""
	.align	4
.nv.constant0._Z19flash_attn_kernel_2PfS_S_S_S_S_:
	.zero		944


//--------------------- .nv.constant0._Z20multi_head_attentionPfS_S_S_S_S_ --------------------------
	.section	.nv.constant0._Z20multi_head_attentionPfS_S_S_S_S_,"a",@progbits
	.sectionflags	@""
	.align	4
.nv.constant0._Z20multi_head_attentionPfS_S_S_S_S_:
	.zero		944


//--------------------- SYMBOLS --------------------------

	.type		.nv.reservedSmem.offset0,@object
	.size		.nv.reservedSmem.offset0,0x4
	.type		.nv.reservedSmem.cap,@object
	.size		.nv.reservedSmem.cap,0x4
